	.target	sm_100a

	.elftype	@"ET_EXEC"


//--------------------- .note.nv.tkinfo           --------------------------
	.section	.note.nv.tkinfo,"",@"SHT_NOTE"
	.sectionflags	@"SHF_NOTE_NV_TKINFO"
	.tkinfo
        /*0018*/ 	.word	0x00000081
        /*0030*/ 	.string	""
        /*0030*/ 	.string	"ptxas-blackwell"
        /*0030*/ 	.string	"Cuda compilation tools, release 12.9, V12.9.86"
        /*0030*/ 	.string	"Build cuda_12.9.r12.9/compiler.36037853_0"
        /*0030*/ 	.string	"-v  -suppress-debug-info  -lineinfo  -arch sm_100a "



//--------------------- .note.nv.cuver            --------------------------
	.section	.note.nv.cuver,"",@"SHT_NOTE"
	.sectionflags	@"SHF_NOTE_NV_CUVER"
        /*0018*/ 	.short	0x0001
        /*001a*/ 	.short	0x0064
        /*001c*/ 	.short	0x0001
        /*001e*/ 	.short	0x0000
        /*0020*/ 	.short	0x0001
        /*0022*/ 	.short	0x0000


//--------------------- .nv.info                  --------------------------
	.section	.nv.info,"",@"SHT_CUDA_INFO"
	.align	4


	//----- nvinfo : EIATTR_REGCOUNT
	.align		4
        /*0000*/ 	.byte	0x04, 0x2f
        /*0002*/ 	.short	(.L_4 - .L_3)
	.align		4
.L_3:
        /*0004*/ 	.word	index@(gluon_tcgen05)
        /*0008*/ 	.word	0x00000087


	//----- nvinfo : EIATTR_FRAME_SIZE
	.align		4
.L_4:
        /*000c*/ 	.byte	0x04, 0x11
        /*000e*/ 	.short	(.L_6 - .L_5)
	.align		4
.L_5:
        /*0010*/ 	.word	index@($__internal_2_$__cuda_sm10x_tcgen05_guardrail_trap_unallocated_columns_being_dealloced)
        /*0014*/ 	.word	0x00000000


	//----- nvinfo : EIATTR_FRAME_SIZE
	.align		4
.L_6:
        /*0018*/ 	.byte	0x04, 0x11
        /*001a*/ 	.short	(.L_8 - .L_7)
	.align		4
.L_7:
        /*001c*/ 	.word	index@($__internal_1_$__cuda_sm10x_tcgen05_guardrail_trap_phase_invalid_during_alloc)
        /*0020*/ 	.word	0x00000000


	//----- nvinfo : EIATTR_FRAME_SIZE
	.align		4
.L_8:
        /*0024*/ 	.byte	0x04, 0x11
        /*0026*/ 	.short	(.L_10 - .L_9)
	.align		4
.L_9:
        /*0028*/ 	.word	index@($__internal_0_$__cuda_sm10x_tcgen05_guardrail_trap_col_being_dealloced_not_returned_by_alloc)
        /*002c*/ 	.word	0x00000000


	//----- nvinfo : EIATTR_FRAME_SIZE
	.align		4
.L_10:
        /*0030*/ 	.byte	0x04, 0x11
        /*0032*/ 	.short	(.L_12 - .L_11)
	.align		4
.L_11:
        /*0034*/ 	.word	index@(gluon_tcgen05)
        /*0038*/ 	.word	0x00000000


	//----- nvinfo : EIATTR_MIN_STACK_SIZE
	.align		4
.L_12:
        /*003c*/ 	.byte	0x04, 0x12
        /*003e*/ 	.short	(.L_14 - .L_13)
	.align		4
.L_13:
        /*0040*/ 	.word	index@(gluon_tcgen05)
        /*0044*/ 	.word	0x00000000
.L_14:


//--------------------- .nv.info.gluon_tcgen05    --------------------------
	.section	.nv.info.gluon_tcgen05,"",@"SHT_CUDA_INFO"
	.sectionflags	@""
	.align	4


	//----- nvinfo : EIATTR_CUDA_API_VERSION
	.align		4
        /*0000*/ 	.byte	0x04, 0x37
        /*0002*/ 	.short	(.L_16 - .L_15)
.L_15:
        /*0004*/ 	.word	0x00000081


	//----- nvinfo : EIATTR_KPARAM_INFO
	.align		4
.L_16:
        /*0008*/ 	.byte	0x04, 0x17
        /*000a*/ 	.short	(.L_18 - .L_17)
.L_17:
        /*000c*/ 	.word	0x00000000
        /*0010*/ 	.short	0x000a
        /*0012*/ 	.short	0x0048
        /*0014*/ 	.byte	0x00, 0xf4, 0x21, 0x00


	//----- nvinfo : EIATTR_KPARAM_INFO
	.align		4
.L_18:
        /*0018*/ 	.byte	0x04, 0x17
        /*001a*/ 	.short	(.L_20 - .L_19)
.L_19:
        /*001c*/ 	.word	0x00000000
        /*0020*/ 	.short	0x0009
        /*0022*/ 	.short	0x0040
        /*0024*/ 	.byte	0x00, 0xf4, 0x21, 0x00


	//----- nvinfo : EIATTR_KPARAM_INFO
	.align		4
.L_20:
        /*0028*/ 	.byte	0x04, 0x17
        /*002a*/ 	.short	(.L_22 - .L_21)
.L_21:
        /*002c*/ 	.word	0x00000000
        /*0030*/ 	.short	0x0008
        /*0032*/ 	.short	0x0038
        /*0034*/ 	.byte	0x00, 0xf0, 0x21, 0x00


	//----- nvinfo : EIATTR_KPARAM_INFO
	.align		4
.L_22:
        /*0038*/ 	.byte	0x04, 0x17
        /*003a*/ 	.short	(.L_24 - .L_23)
.L_23:
        /*003c*/ 	.word	0x00000000
        /*0040*/ 	.short	0x0007
        /*0042*/ 	.short	0x0030
        /*0044*/ 	.byte	0x00, 0xf0, 0x21, 0x00


	//----- nvinfo : EIATTR_KPARAM_INFO
	.align		4
.L_24:
        /*0048*/ 	.byte	0x04, 0x17
        /*004a*/ 	.short	(.L_26 - .L_25)
.L_25:
        /*004c*/ 	.word	0x00000000
        /*0050*/ 	.short	0x0006
        /*0052*/ 	.short	0x0028
        /*0054*/ 	.byte	0x00, 0xf0, 0x21, 0x00


	//----- nvinfo : EIATTR_KPARAM_INFO
	.align		4
.L_26:
        /*0058*/ 	.byte	0x04, 0x17
        /*005a*/ 	.short	(.L_28 - .L_27)
.L_27:
        /*005c*/ 	.word	0x00000000
        /*0060*/ 	.short	0x0005
        /*0062*/ 	.short	0x0020
        /*0064*/ 	.byte	0x00, 0xf0, 0x11, 0x00


	//----- nvinfo : EIATTR_KPARAM_INFO
	.align		4
.L_28:
        /*0068*/ 	.byte	0x04, 0x17
        /*006a*/ 	.short	(.L_30 - .L_29)
.L_29:
        /*006c*/ 	.word	0x00000000
        /*0070*/ 	.short	0x0004
        /*0072*/ 	.short	0x001c
        /*0074*/ 	.byte	0x00, 0xf0, 0x11, 0x00


	//----- nvinfo : EIATTR_KPARAM_INFO
	.align		4
.L_30:
        /*0078*/ 	.byte	0x04, 0x17
        /*007a*/ 	.short	(.L_32 - .L_31)
.L_31:
        /*007c*/ 	.word	0x00000000
        /*0080*/ 	.short	0x0003
        /*0082*/ 	.short	0x0018
        /*0084*/ 	.byte	0x00, 0xf0, 0x11, 0x00


	//----- nvinfo : EIATTR_KPARAM_INFO
	.align		4
.L_32:
        /*0088*/ 	.byte	0x04, 0x17
        /*008a*/ 	.short	(.L_34 - .L_33)
.L_33:
        /*008c*/ 	.word	0x00000000
        /*0090*/ 	.short	0x0002
        /*0092*/ 	.short	0x0010
        /*0094*/ 	.byte	0x00, 0xf4, 0x21, 0x00


	//----- nvinfo : EIATTR_KPARAM_INFO
	.align		4
.L_34:
        /*0098*/ 	.byte	0x04, 0x17
        /*009a*/ 	.short	(.L_36 - .L_35)
.L_35:
        /*009c*/ 	.word	0x00000000
        /*00a0*/ 	.short	0x0001
        /*00a2*/ 	.short	0x0008
        /*00a4*/ 	.byte	0x00, 0xf4, 0x21, 0x00


	//----- nvinfo : EIATTR_KPARAM_INFO
	.align		4
.L_36:
        /*00a8*/ 	.byte	0x04, 0x17
        /*00aa*/ 	.short	(.L_38 - .L_37)
.L_37:
        /*00ac*/ 	.word	0x00000000
        /*00b0*/ 	.short	0x0000
        /*00b2*/ 	.short	0x0000
        /*00b4*/ 	.byte	0x00, 0xf4, 0x21, 0x00


	//----- nvinfo : EIATTR_AT_ENTRY_FRAGMENTS
	.align		4
.L_38:
        /*00b8*/ 	.byte	0x04, 0x4f
        /*00ba*/ 	.short	(.L_40 - .L_39)


	//   ....[0]....
.L_39:
        /*00bc*/ 	.word	0x00000004


	//----- nvinfo : EIATTR_RESERVED_SMEM_USED
	.align		4
.L_40:
        /*00c0*/ 	.byte	0x01, 0x41
	.zero		2


	//----- nvinfo : EIATTR_SPARSE_MMA_MASK
	.align		4
        /*00c4*/ 	.byte	0x03, 0x50
        /*00c6*/ 	.short	0x0000


	//----- nvinfo : EIATTR_TCGEN05_1CTA_USED
	.align		4
        /*00c8*/ 	.byte	0x01, 0x51
	.zero		2


	//----- nvinfo : EIATTR_MAXREG_COUNT
	.align		4
        /*00cc*/ 	.byte	0x03, 0x1b
        /*00ce*/ 	.short	0x00ff


	//----- nvinfo : EIATTR_NUM_BARRIERS
	.align		4
        /*00d0*/ 	.byte	0x02, 0x4c
        /*00d2*/ 	.byte	0x01
	.zero		1


	//----- nvinfo : EIATTR_INT_WARP_WIDE_INSTR_OFFSETS
	.align		4
        /*00d4*/ 	.byte	0x04, 0x31
        /*00d6*/ 	.short	(.L_42 - .L_41)


	//   ....[0]....
.L_41:
        /*00d8*/ 	.word	0x00001740


	//   ....[1]....
        /*00dc*/ 	.word	0x00001760


	//   ....[2]....
        /*00e0*/ 	.word	0x000017f0


	//   ....[3]....
        /*00e4*/ 	.word	0x000019c0


	//   ....[4]....
        /*00e8*/ 	.word	0x000019d0


	//   ....[5]....
        /*00ec*/ 	.word	0x000019e0


	//   ....[6]....
        /*00f0*/ 	.word	0x000019f0


	//   ....[7]....
        /*00f4*/ 	.word	0x00001cc0


	//   ....[8]....
        /*00f8*/ 	.word	0x00001cd0


	//   ....[9]....
        /*00fc*/ 	.word	0x00001e60


	//   ....[10]....
        /*0100*/ 	.word	0x00001ec0


	//   ....[11]....
        /*0104*/ 	.word	0x00001ed0


	//   ....[12]....
        /*0108*/ 	.word	0x00001f00


	//   ....[13]....
        /*010c*/ 	.word	0x00002120


	//   ....[14]....
        /*0110*/ 	.word	0x00002130


	//   ....[15]....
        /*0114*/ 	.word	0x000023e0


	//   ....[16]....
        /*0118*/ 	.word	0x000023f0


	//   ....[17]....
        /*011c*/ 	.word	0x00002b60


	//   ....[18]....
        /*0120*/ 	.word	0x00002bb0


	//----- nvinfo : EIATTR_COOP_GROUP_MASK_REGIDS
	.align		4
.L_42:
        /*0124*/ 	.byte	0x04, 0x29
        /*0126*/ 	.short	(.L_44 - .L_43)


	//   ....[0]....
.L_43:
        /*0128*/ 	.word	0xffffffff


	//   ....[1]....
        /*012c*/ 	.word	0xffffffff


	//   ....[2]....
        /*0130*/ 	.word	0xffffffff


	//   ....[3]....
        /*0134*/ 	.word	0xffffffff


	//   ....[4]....
        /*0138*/ 	.word	0xffffffff


	//   ....[5]....
        /*013c*/ 	.word	0xffffffff


	//   ....[6]....
        /*0140*/ 	.word	0xffffffff


	//   ....[7]....
        /*0144*/ 	.word	0xffffffff


	//   ....[8]....
        /*0148*/ 	.word	0xffffffff


	//   ....[9]....
        /*014c*/ 	.word	0xffffffff


	//----- nvinfo : EIATTR_COOP_GROUP_INSTR_OFFSETS
	.align		4
.L_44:
        /*0150*/ 	.byte	0x04, 0x28
        /*0152*/ 	.short	(.L_46 - .L_45)


	//   ....[0]....
.L_45:
        /*0154*/ 	.word	0x00000050


	//   ....[1]....
        /*0158*/ 	.word	0x00000310


	//   ....[2]....
        /*015c*/ 	.word	0x00000500


	//   ....[3]....
        /*0160*/ 	.word	0x000009c0


	//   ....[4]....
        /*0164*/ 	.word	0x00000b00


	//   ....[5]....
        /*0168*/ 	.word	0x00000fb0


	//   ....[6]....
        /*016c*/ 	.word	0x000010f0


	//   ....[7]....
        /*0170*/ 	.word	0x000015e0


	//   ....[8]....
        /*0174*/ 	.word	0x000029f0


	//   ....[9]....
        /*0178*/ 	.word	0x00002c60


	//----- nvinfo : EIATTR_VRC_CTA_INIT_COUNT
	.align		4
.L_46:
        /*017c*/ 	.byte	0x02, 0x4a
        /*017e*/ 	.byte	0x80
	.zero		1


	//----- nvinfo : EIATTR_MBARRIER_INSTR_OFFSETS
	.align		4
        /*0180*/ 	.byte	0x04, 0x39
        /*0182*/ 	.short	(.L_48 - .L_47)


	//   ....[0]....
.L_47:
        /*0184*/ 	.word	0x00001810
        /*0188*/ 	.word	0x000000ff
        /*018c*/ 	.word	0x00008000
        /*0190*/ 	.short	0x0100
        /*0192*/ 	.byte	0x08
	.zero		1


	//   ....[1]....
        /*0194*/ 	.word	0x00001820
        /*0198*/ 	.word	0x000000ff
        /*019c*/ 	.word	0x00008010
        /*01a0*/ 	.short	0x0100
        /*01a2*/ 	.byte	0x08
	.zero		1


	//   ....[2]....
        /*01a4*/ 	.word	0x000018d0
        /*01a8*/ 	.word	0x000000ff
        /*01ac*/ 	.word	0x00008008
        /*01b0*/ 	.short	0x0100
        /*01b2*/ 	.byte	0x08
	.zero		1


	//   ....[3]....
        /*01b4*/ 	.word	0x000018e0
        /*01b8*/ 	.word	0x000000ff
        /*01bc*/ 	.word	0x00008018
        /*01c0*/ 	.short	0x0100
        /*01c2*/ 	.byte	0x08
	.zero		1


	//   ....[4]....
        /*01c4*/ 	.word	0x00001ae0
        /*01c8*/ 	.word	0x000000ff
        /*01cc*/ 	.word	0x00008000
        /*01d0*/ 	.short	0x010a
        /*01d2*/ 	.byte	0x08
	.zero		1


	//   ....[5]....
        /*01d4*/ 	.word	0x00001d20
        /*01d8*/ 	.word	0x000000ff
        /*01dc*/ 	.word	0x00008010
        /*01e0*/ 	.short	0x010a
        /*01e2*/ 	.byte	0x08
	.zero		1


	//   ....[6]....
        /*01e4*/ 	.word	0x00001f70
        /*01e8*/ 	.word	0x000000ff
        /*01ec*/ 	.word	0x00008000
        /*01f0*/ 	.short	0x010a
        /*01f2*/ 	.byte	0x19
	.zero		1


	//   ....[7]....
        /*01f4*/ 	.word	0x00002170
        /*01f8*/ 	.word	0x000000ff
        /*01fc*/ 	.word	0x00008010
        /*0200*/ 	.short	0x010a
        /*0202*/ 	.byte	0x19
	.zero		1


	//   ....[8]....
        /*0204*/ 	.word	0x00002240
        /*0208*/ 	.word	0x000000ff
        /*020c*/ 	.word	0x00008000
        /*0210*/ 	.short	0x0108
        /*0212*/ 	.byte	0x08
	.zero		1


	//   ....[9]....
        /*0214*/ 	.word	0x00002250
        /*0218*/ 	.word	0x000000ff
        /*021c*/ 	.word	0x00008010
        /*0220*/ 	.short	0x0108
        /*0222*/ 	.byte	0x08
	.zero		1


	//   ....[10]....
        /*0224*/ 	.word	0x000022a0
        /*0228*/ 	.word	0x000000ff
        /*022c*/ 	.word	0x00008008
        /*0230*/ 	.short	0x0108
        /*0232*/ 	.byte	0x08
	.zero		1


	//   ....[11]....
        /*0234*/ 	.word	0x000022b0
        /*0238*/ 	.word	0x000000ff
        /*023c*/ 	.word	0x00008018
        /*0240*/ 	.short	0x0108
        /*0242*/ 	.byte	0x08
	.zero		1


	//   ....[12]....
        /*0244*/ 	.word	0x00002c80
        /*0248*/ 	.word	0x000000ff
        /*024c*/ 	.word	0x00008000
        /*0250*/ 	.short	0x010a
        /*0252*/ 	.byte	0x08
	.zero		1


	//   ....[13]....
        /*0254*/ 	.word	0x00002cb0
        /*0258*/ 	.word	0x000000ff
        /*025c*/ 	.word	0x00008010
        /*0260*/ 	.short	0x010a
        /*0262*/ 	.byte	0x08
	.zero		1


	//   ....[14]....
        /*0264*/ 	.word	0x00002ce0
        /*0268*/ 	.word	0x000000ff
        /*026c*/ 	.word	0x00008000
        /*0270*/ 	.short	0x010a
        /*0272*/ 	.byte	0x19
	.zero		1


	//   ....[15]....
        /*0274*/ 	.word	0x00002d10
        /*0278*/ 	.word	0x000000ff
        /*027c*/ 	.word	0x00008010
        /*0280*/ 	.short	0x010a
        /*0282*/ 	.byte	0x19
	.zero		1


	//----- nvinfo : EIATTR_NUM_MBARRIERS
	.align		4
.L_48:
        /*0284*/ 	.byte	0x03, 0x38
        /*0286*/ 	.short	0x0004


	//----- nvinfo : EIATTR_EXIT_INSTR_OFFSETS
	.align		4
        /*0288*/ 	.byte	0x04, 0x1c
        /*028a*/ 	.short	(.L_50 - .L_49)


	//   ....[0]....
.L_49:
        /*028c*/ 	.word	0x00002c70


	//----- nvinfo : EIATTR_REQNTID
	.align		4
.L_50:
        /*0290*/ 	.byte	0x04, 0x10
        /*0292*/ 	.short	(.L_52 - .L_51)
.L_51:
        /*0294*/ 	.word	0x00000080
        /*0298*/ 	.word	0x00000001
        /*029c*/ 	.word	0x00000001


	//----- nvinfo : EIATTR_CRS_STACK_SIZE
	.align		4
.L_52:
        /*02a0*/ 	.byte	0x04, 0x1e
        /*02a2*/ 	.short	(.L_54 - .L_53)
.L_53:
        /*02a4*/ 	.word	0x00000000


	//----- nvinfo : EIATTR_CBANK_PARAM_SIZE
	.align		4
.L_54:
        /*02a8*/ 	.byte	0x03, 0x19
        /*02aa*/ 	.short	0x0050


	//----- nvinfo : EIATTR_PARAM_CBANK
	.align		4
        /*02ac*/ 	.byte	0x04, 0x0a
        /*02ae*/ 	.short	(.L_56 - .L_55)
	.align		4
.L_55:
        /*02b0*/ 	.word	index@(.nv.constant0.gluon_tcgen05)
        /*02b4*/ 	.short	0x0380
        /*02b6*/ 	.short	0x0050


	//----- nvinfo : EIATTR_SW_WAR
	.align		4
.L_56:
        /*02b8*/ 	.byte	0x04, 0x36
        /*02ba*/ 	.short	(.L_58 - .L_57)
.L_57:
        /*02bc*/ 	.word	0x00000008
.L_58:


//--------------------- .nv.compat                --------------------------
	.section	.nv.compat,"",@"SHT_CUDA_COMPAT_INFO"
	.align	4
        /*0000*/ 	.byte	0x02, 0x02, 0x02, 0x00, 0x02, 0x05, 0x05, 0x00, 0x02, 0x03, 0x03, 0x00, 0x02, 0x06, 0x01, 0x00


//--------------------- .nv.callgraph             --------------------------
	.section	.nv.callgraph,"",@"SHT_CUDA_CALLGRAPH"
	.align	4
	.sectionentsize	8
	.align		4
        /*0000*/ 	.word	0x00000000
	.align		4
        /*0004*/ 	.word	0xffffffff
	.align		4
        /*0008*/ 	.word	0x00000000
	.align		4
        /*000c*/ 	.word	0xfffffffe
	.align		4
        /*0010*/ 	.word	0x00000000
	.align		4
        /*0014*/ 	.word	0xfffffffd
	.align		4
        /*0018*/ 	.word	0x00000000
	.align		4
        /*001c*/ 	.word	0xfffffffc


//--------------------- .text.gluon_tcgen05       --------------------------
	.section	.text.gluon_tcgen05,"ax",@progbits
	.align	128
        .global         gluon_tcgen05
        .type           gluon_tcgen05,@function
        .size           gluon_tcgen05,(.L_x_77 - gluon_tcgen05)
        .other          gluon_tcgen05,@"STO_CUDA_ENTRY STV_DEFAULT"
gluon_tcgen05:
.text.gluon_tcgen05:
[----:B------:R-:W1:Y:S01]  /*0000*/  LDC R1, c[0x0][0x37c] ;  /* 0x0000df00ff017b82 */ /* 0x000e620000000800 */
[----:B------:R-:W2:Y:S02]  /*0010*/  S2R R0, SR_TID.X ;  /* 0x0000000000007919 */ /* 0x000ea40000002100 */
[----:B--2---:R-:W-:-:S13]  /*0020*/  ISETP.GE.U32.AND P2, PT, R0, 0x20, PT ;  /* 0x000000200000780c */ /* 0x004fda0003f46070 */
[----:B------:R-:W-:Y:S05]  /*0030*/  @P2 BRA `(.L_x_0) ;  /* 0x0000000000b82947 */ /* 0x000fea0003800000 */
[----:B------:R-:W2:Y:S01]  /*0040*/  S2UR UR6, SR_CgaCtaId ;  /* 0x00000000000679c3 */ /* 0x000ea20000008800 */
[----:B------:R-:W-:Y:S01]  /*0050*/  NOP ;  /* 0x0000000000007918 */ /* 0x000fe20000000000 */
[----:B------:R-:W-:Y:S02]  /*0060*/  UMOV UR4, 0x40 ;  /* 0x0000004000047882 */ /* 0x000fe40000000000 */
[----:B--2---:R-:W-:-:S09]  /*0070*/  ULEA UR4, UR6, UR4, 0x18 ;  /* 0x0000000406047291 */ /* 0x004fd2000f8ec0ff */
[----:B------:R-:W2:Y:S01]  /*0080*/  LDS.U8 R2, [UR4] ;  /* 0x00000004ff027984 */ /* 0x000ea20008000000 */
[----:B------:R-:W-:Y:S02]  /*0090*/  UMOV UR4, 0x400 ;  /* 0x0000040000047882 */ /* 0x000fe40000000000 */
[----:B------:R-:W-:Y:S01]  /*00a0*/  ULEA UR4, UR6, UR4, 0x18 ;  /* 0x0000000406047291 */ /* 0x000fe2000f8ec0ff */
[----:B--2---:R-:W-:-:S13]  /*00b0*/  ISETP.NE.AND P0, PT, R2, RZ, PT ;  /* 0x000000ff0200720c */ /* 0x004fda0003f05270 */
[----:B------:R-:W-:Y:S05]  /*00c0*/  @P0 BRA `(.L_x_1) ;  /* 0x00000000007c0947 */ /* 0x000fea0003800000 */
[----:B------:R-:W-:-:S13]  /*00d0*/  ELECT P0, URZ, PT ;  /* 0x0000000000ff782f */ /* 0x000fda0003800000 */
[----:B------:R-:W-:Y:S05]  /*00e0*/  @!P0 BRA `(.L_x_2) ;  /* 0x0000000000848947 */ /* 0x000fea0003800000 */
[----:B------:R-:W-:Y:S01]  /*00f0*/  UMOV UR5, 0x4 ;  /* 0x0000000400057882 */ /* 0x000fe20000000000 */
[----:B------:R-:W-:Y:S02]  /*0100*/  IMAD.MOV.U32 R5, RZ, RZ, 0x1 ;  /* 0x00000001ff057424 */ /* 0x000fe400078e00ff */
[----:B------:R-:W-:Y:S02]  /*0110*/  IMAD.MOV.U32 R3, RZ, RZ, 0xf ;  /* 0x0000000fff037424 */ /* 0x000fe400078e00ff */
[----:B------:R-:W-:Y:S04]  /*0120*/  DEPBAR.LE SB2, 0x36 ;  /* 0x0000ad800000791a */ /* 0x000fe80000000000 */
[----:B------:R-:W2:Y:S02]  /*0130*/  UTCATOMSWS.FIND_AND_SET.ALIGN UP0, UR5, UR5 ;  /* 0x00000005000575e3 */ /* 0x000ea40008000800 */
[----:B--2---:R-:W-:-:S04]  /*0140*/  PLOP3.LUT P0, PT, PT, PT, UP0, 0x80, 0x8 ;  /* 0x000000000008781c */ /* 0x004fc80003f0f008 */
[----:B------:R-:W-:-:S04]  /*0150*/  SEL R2, RZ, 0xffffffff, !P0 ;  /* 0xffffffffff027807 */ /* 0x000fc80004000000 */
[----:B------:R-:W-:Y:S01]  /*0160*/  ISETP.NE.AND P0, PT, R2, RZ, PT ;  /* 0x000000ff0200720c */ /* 0x000fe20003f05270 */
[----:B------:R-:W-:-:S12]  /*0170*/  IMAD.U32 R2, RZ, RZ, UR5 ;  /* 0x00000005ff027e24 */ /* 0x000fd8000f8e00ff */
[----:B------:R-:W-:Y:S05]  /*0180*/  @P0 BRA `(.L_x_3) ;  /* 0x0000000000240947 */ /* 0x000fea0003800000 */
.L_x_4:
[----:B------:R-:W-:Y:S05]  /*0190*/  NANOSLEEP 0x64 ;  /* 0x000000640000795d */ /* 0x000fea0003800000 */
[----:B------:R-:W-:-:S05]  /*01a0*/  UMOV UR5, 0x4 ;  /* 0x0000000400057882 */ /* 0x000fca0000000000 */
[----:B------:R-:W-:Y:S04]  /*01b0*/  DEPBAR.LE SB2, 0x36 ;  /* 0x0000ad800000791a */ /* 0x000fe80000000000 */
[----:B------:R-:W2:Y:S02]  /*01c0*/  UTCATOMSWS.FIND_AND_SET.ALIGN UP0, UR5, UR5 ;  /* 0x00000005000575e3 */ /* 0x000ea40008000800 */
[----:B--2---:R-:W-:-:S04]  /*01d0*/  PLOP3.LUT P0, PT, PT, PT, UP0, 0x80, 0x8 ;  /* 0x000000000008781c */ /* 0x004fc80003f0f008 */
[----:B------:R-:W-:-:S04]  /*01e0*/  SEL R2, RZ, 0xffffffff, !P0 ;  /* 0xffffffffff027807 */ /* 0x000fc80004000000 */
[----:B------:R-:W-:Y:S01]  /*01f0*/  ISETP.NE.AND P0, PT, R2, RZ, PT ;  /* 0x000000ff0200720c */ /* 0x000fe20003f05270 */
[----:B------:R-:W-:-:S12]  /*0200*/  IMAD.U32 R2, RZ, RZ, UR5 ;  /* 0x00000005ff027e24 */ /* 0x000fd8000f8e00ff */
[----:B------:R-:W-:Y:S05]  /*0210*/  @!P0 BRA `(.L_x_4) ;  /* 0xfffffffc00dc8947 */ /* 0x000fea000383ffff */
.L_x_3:
[C---:B------:R-:W-:Y:S01]  /*0220*/  VIADD R4, R2.reuse, 0x10 ;  /* 0x0000001002047836 */ /* 0x040fe20000000000 */
[----:B------:R-:W-:Y:S01]  /*0230*/  UMOV UR5, 0x50 ;  /* 0x0000005000057882 */ /* 0x000fe20000000000 */
[----:B------:R-:W-:Y:S01]  /*0240*/  SHF.L.U32 R3, R3, R2, RZ ;  /* 0x0000000203037219 */ /* 0x000fe200000006ff */
[----:B------:R-:W-:Y:S01]  /*0250*/  ULEA UR5, UR6, UR5, 0x18 ;  /* 0x0000000506057291 */ /* 0x000fe2000f8ec0ff */
[----:B------:R-:W-:Y:S01]  /*0260*/  IMAD.SHL.U32 R2, R2, 0x20, RZ ;  /* 0x0000002002027824 */ /* 0x000fe200078e00ff */
[----:B------:R-:W-:-:S04]  /*0270*/  SHF.L.U32 R4, R5, R4, RZ ;  /* 0x0000000405047219 */ /* 0x000fc800000006ff */
[----:B------:R-:W-:-:S05]  /*0280*/  LOP3.LUT R3, R4, R3, RZ, 0xfc, !PT ;  /* 0x0000000304037212 */ /* 0x000fca00078efcff */
[----:B------:R2:W-:Y:S04]  /*0290*/  ATOMS.OR RZ, [UR5], R3 ;  /* 0x00000003ffff798c */ /* 0x0005e8000b000005 */
[----:B------:R2:W-:Y:S01]  /*02a0*/  STS [UR4], R2 ;  /* 0x00000002ff007988 */ /* 0x0005e20008000804 */
[----:B------:R-:W-:Y:S05]  /*02b0*/  BRA `(.L_x_2) ;  /* 0x0000000000107947 */ /* 0x000fea0003800000 */
.L_x_1:
[----:B------:R-:W-:Y:S01]  /*02c0*/  IMAD.MOV.U32 R3, RZ, RZ, -0x1 ;  /* 0xffffffffff037424 */ /* 0x000fe200078e00ff */
[----:B------:R-:W-:-:S04]  /*02d0*/  MOV R2, 0x300 ;  /* 0x0000030000027802 */ /* 0x000fc80000000f00 */
[----:B------:R2:W-:Y:S03]  /*02e0*/  STS [UR4], R3 ;  /* 0x00000003ff007988 */ /* 0x0005e60008000804 */
[----:B-12---:R-:W-:Y:S05]  /*02f0*/  CALL.REL.NOINC `($__internal_1_$__cuda_sm10x_tcgen05_guardrail_trap_phase_invalid_during_alloc) ;  /* 0x00000028009c7944 */ /* 0x006fea0003c00000 */
.L_x_2:
[----:B------:R-:W-:Y:S05]  /*0300*/  WARPSYNC.ALL ;  /* 0x0000000000007948 */ /* 0x000fea0003800000 */
[----:B------:R-:W-:Y:S01]  /*0310*/  NOP ;  /* 0x0000000000007918 */ /* 0x000fe20000000000 */
.L_x_0:
[----:B------:R-:W3:Y:S08]  /*0320*/  S2UR UR4, SR_CgaCtaId ;  /* 0x00000000000479c3 */ /* 0x000ef00000008800 */
[----:B------:R-:W-:Y:S01]  /*0330*/  BAR.SYNC.DEFER_BLOCKING 0x0 ;  /* 0x0000000000007b1d */ /* 0x000fe20000010000 */
[----:B------:R-:W-:-:S05]  /*0340*/  LOP3.LUT R132, R0, 0x7f, RZ, 0xc0, !PT ;  /* 0x0000007f00847812 */ /* 0x000fca00078ec0ff */
[----:B------:R-:W-:Y:S02]  /*0350*/  UMOV UR8, 0x400 ;  /* 0x0000040000087882 */ /* 0x000fe40000000000 */
[----:B------:R-:W4:Y:S08]  /*0360*/  LDC R4, c[0x0][0x398] ;  /* 0x0000e600ff047b82 */ /* 0x000f300000000800 */
[----:B------:R-:W5:Y:S01]  /*0370*/  LDC R12, c[0x0][0x3a0] ;  /* 0x0000e800ff0c7b82 */ /* 0x000f620000000800 */
[----:B---3--:R-:W-:-:S07]  /*0380*/  ULEA UR8, UR4, UR8, 0x18 ;  /* 0x0000000804087291 */ /* 0x008fce000f8ec0ff */
[----:B------:R-:W3:Y:S02]  /*0390*/  S2UR UR19, SR_CTAID.Y ;  /* 0x00000000001379c3 */ /* 0x000ee40000002600 */
[----:B--2---:R-:W2:Y:S06]  /*03a0*/  LDS R3, [UR8] ;  /* 0x00000008ff037984 */ /* 0x004eac0008000800 */
[----:B------:R-:W-:Y:S06]  /*03b0*/  BAR.SYNC.DEFER_BLOCKING 0x0 ;  /* 0x0000000000007b1d */ /* 0x000fec0000010000 */
[----:B------:R-:W-:Y:S05]  /*03c0*/  @P2 BRA `(.L_x_5) ;  /* 0x0000000000182947 */ /* 0x000fea0003800000 */
[----:B------:R-:W-:Y:S01]  /*03d0*/  ELECT P0, URZ, PT ;  /* 0x0000000000ff782f */ /* 0x000fe20003800000 */
[----:B------:R-:W-:Y:S01]  /*03e0*/  IMAD.MOV.U32 R2, RZ, RZ, 0x1 ;  /* 0x00000001ff027424 */ /* 0x000fe200078e00ff */
[----:B------:R-:W-:Y:S01]  /*03f0*/  UMOV UR5, 0x40 ;  /* 0x0000004000057882 */ /* 0x000fe20000000000 */
[----:B------:R-:W-:Y:S01]  /*0400*/  UVIRTCOUNT.DEALLOC.SMPOOL 0x80 ;  /* 0x000000800000784c */ /* 0x000fe20000000000 */
[----:B------:R-:W-:-:S09]  /*0410*/  ULEA UR5, UR4, UR5, 0x18 ;  /* 0x0000000504057291 */ /* 0x000fd2000f8ec0ff */
[----:B------:R5:W-:Y:S03]  /*0420*/  @P0 STS.U8 [UR5], R2 ;  /* 0x00000002ff000988 */ /* 0x000be60008000005 */
.L_x_5:
[----:B------:R-:W5:Y:S01]  /*0430*/  S2UR UR4, SR_CTAID.Z ;  /* 0x00000000000479c3 */ /* 0x000f620000002700 */
[----:B------:R-:W4:Y:S01]  /*0440*/  LDCU UR5, c[0x0][0x370] ;  /* 0x00006e00ff0577ac */ /* 0x000f220008000800 */
[----:B------:R-:W-:Y:S01]  /*0450*/  ISETP.GE.U32.AND P0, PT, R132, 0x20, PT ;  /* 0x000000208400780c */ /* 0x000fe20003f06070 */
[----:B----4-:R-:W-:Y:S01]  /*0460*/  VIADD R4, R4, 0xffffffff ;  /* 0xffffffff04047836 */ /* 0x010fe20000000000 */
[C---:B------:R-:W-:Y:S01]  /*0470*/  ISETP.NE.U32.AND P3, PT, R132.reuse, RZ, PT ;  /* 0x000000ff8400720c */ /* 0x040fe20003f65070 */
[----:B------:R-:W5:Y:S01]  /*0480*/  LDCU UR6, c[0x0][0x374] ;  /* 0x00006e80ff0677ac */ /* 0x000f620008000800 */
[----:B------:R-:W-:Y:S01]  /*0490*/  LEA R10, R132, UR8, 0x2 ;  /* 0x00000008840a7c11 */ /* 0x000fe2000f8e10ff */
[----:B-----5:R-:W-:Y:S01]  /*04a0*/  VIADD R11, R12, 0xffffffff ;  /* 0xffffffff0c0b7836 */ /* 0x020fe20000000000 */
[----:B------:R-:W4:Y:S01]  /*04b0*/  S2UR UR7, SR_CTAID.X ;  /* 0x00000000000779c3 */ /* 0x000f220000002500 */
[----:B------:R-:W5:Y:S01]  /*04c0*/  LDCU.64 UR16, c[0x0][0x3c0] ;  /* 0x00007800ff1077ac */ /* 0x000f620008000a00 */
[----:B--2---:R-:W-:Y:S01]  /*04d0*/  R2UR UR24, R3 ;  /* 0x00000000031872ca */ /* 0x004fe200000e0000 */
[----:B------:R-:W-:Y:S04]  /*04e0*/  BSSY.RECONVERGENT B0, `(.L_x_6) ;  /* 0x0000011000007945 */ /* 0x000fe80003800200 */
[----:B------:R2:W-:Y:S01]  /*04f0*/  @!P0 STS [R10], RZ ;  /* 0x000000ff0a008388 */ /* 0x0005e20000000800 */
[----:B------:R-:W-:-:S03]  /*0500*/  NOP ;  /* 0x0000000000007918 */ /* 0x000fc60000000000 */
[----:B------:R2:W-:Y:S01]  /*0510*/  @!P3 STS [UR8+0x24], R4 ;  /* 0x00002404ff00b988 */ /* 0x0005e20008000808 */
[----:B---3--:R-:W-:-:S03]  /*0520*/  UIMAD UR4, UR4, UR6, UR19 ;  /* 0x00000006040472a4 */ /* 0x008fc6000f8e0213 */
[----:B------:R2:W-:Y:S01]  /*0530*/  @!P3 STS [UR8+0x20], R11 ;  /* 0x0000200bff00b988 */ /* 0x0005e20008000808 */
[----:B----4-:R-:W-:-:S04]  /*0540*/  UIMAD UR4, UR4, UR5, UR7 ;  /* 0x00000005040472a4 */ /* 0x010fc8000f8e0207 */
[----:B------:R-:W-:-:S04]  /*0550*/  UIMAD UR4, UR4, 0x180, URZ ;  /* 0x00000180040478a4 */ /* 0x000fc8000f8e02ff */
[----:B-----5:R-:W-:-:S04]  /*0560*/  UIADD3 UR20, UP0, UPT, UR4, UR16, URZ ;  /* 0x0000001004147290 */ /* 0x020fc8000ff1e0ff */
[----:B------:R-:W-:Y:S01]  /*0570*/  ULEA.HI.X.SX32 UR21, UR4, UR17, 0x1, UP0 ;  /* 0x0000001104157291 */ /* 0x000fe200080f0eff */
[----:B--2---:R-:W-:Y:S11]  /*0580*/  @P3 BRA `(.L_x_7) ;  /* 0x0000000000183947 */ /* 0x004ff60003800000 */
[----:B------:R-:W2:Y:S01]  /*0590*/  LDS R2, [UR8+0x8] ;  /* 0x00000808ff027984 */ /* 0x000ea20008000800 */
[----:B------:R-:W3:Y:S01]  /*05a0*/  LDC.64 R6, c[0x0][0x380] ;  /* 0x0000e000ff067b82 */ /* 0x000ee20000000a00 */
[----:B------:R-:W-:Y:S02]  /*05b0*/  IMAD.MOV.U32 R3, RZ, RZ, 0x70 ;  /* 0x00000070ff037424 */ /* 0x000fe400078e00ff */
[----:B---3--:R3:W-:Y:S03]  /*05c0*/  STS.64 [UR8], R6 ;  /* 0x00000006ff007988 */ /* 0x0087e60008000a08 */
[----:B--2---:R-:W-:-:S05]  /*05d0*/  LOP3.LUT R2, R2, 0x10, R3, 0xd8, !PT ;  /* 0x0000001002027812 */ /* 0x004fca00078ed803 */
[----:B------:R3:W-:Y:S02]  /*05e0*/  STS [UR8+0x8], R2 ;  /* 0x00000802ff007988 */ /* 0x0007e40008000808 */
.L_x_7:
[----:B------:R-:W-:Y:S05]  /*05f0*/  BSYNC.RECONVERGENT B0 ;  /* 0x0000000000007941 */ /* 0x000fea0003800200 */
.L_x_6:
[----:B------:R-:W-:Y:S04]  /*0600*/  BSSY.RECONVERGENT B0, `(.L_x_8) ;  /* 0x000000a000007945 */ /* 0x000fe80003800200 */
[----:B------:R-:W-:Y:S05]  /*0610*/  @P3 BRA `(.L_x_9) ;  /* 0x0000000000203947 */ /* 0x000fea0003800000 */
[----:B---3--:R-:W2:Y:S01]  /*0620*/  LDS R2, [UR8+0x34] ;  /* 0x00003408ff027984 */ /* 0x008ea20008000800 */
[----:B------:R-:W-:Y:S02]  /*0630*/  IMAD.MOV.U32 R3, RZ, RZ, 0x1f000000 ;  /* 0x1f000000ff037424 */ /* 0x000fe400078e00ff */
[----:B------:R-:W-:Y:S01]  /*0640*/  @!P3 IMAD.MOV.U32 R5, RZ, RZ, 0x7f ;  /* 0x0000007fff05b424 */ /* 0x000fe200078e00ff */
[----:B------:R-:W3:Y:S02]  /*0650*/  @!P3 LDS R6, [UR8+0x38] ;  /* 0x00003808ff06b984 */ /* 0x000ee40008000800 */
[----:B--2---:R-:W-:Y:S02]  /*0660*/  LOP3.LUT R2, R2, 0xff000000, R3, 0xb8, !PT ;  /* 0xff00000002027812 */ /* 0x004fe400078eb803 */
[----:B---3--:R-:W-:-:S03]  /*0670*/  @!P3 LOP3.LUT R3, R6, 0xff, R5, 0xb8, !PT ;  /* 0x000000ff0603b812 */ /* 0x008fc600078eb805 */
[----:B------:R2:W-:Y:S04]  /*0680*/  STS [UR8+0x34], R2 ;  /* 0x00003402ff007988 */ /* 0x0005e80008000808 */
[----:B------:R2:W-:Y:S02]  /*0690*/  @!P3 STS [UR8+0x38], R3 ;  /* 0x00003803ff00b988 */ /* 0x0005e40008000808 */
.L_x_9:
[----:B------:R-:W-:Y:S05]  /*06a0*/  BSYNC.RECONVERGENT B0 ;  /* 0x0000000000007941 */ /* 0x000fea0003800200 */
.L_x_8:
[----:B------:R-:W-:Y:S04]  /*06b0*/  BSSY.RECONVERGENT B0, `(.L_x_10) ;  /* 0x000000e000007945 */ /* 0x000fe80003800200 */
[----:B------:R-:W-:Y:S05]  /*06c0*/  @P3 BRA `(.L_x_11) ;  /* 0x0000000000303947 */ /* 0x000fea0003800000 */
[----:B--2---:R-:W2:Y:S01]  /*06d0*/  LDS R3, [UR8+0x34] ;  /* 0x00003408ff037984 */ /* 0x004ea20008000800 */
[----:B------:R-:W4:Y:S03]  /*06e0*/  LDC.64 R8, c[0x0][0x3a8] ;  /* 0x0000ea00ff087b82 */ /* 0x000f260000000a00 */
[----:B---3--:R-:W3:Y:S01]  /*06f0*/  LDS R2, [UR8+0x1c] ;  /* 0x00001c08ff027984 */ /* 0x008ee20008000800 */
[C---:B----4-:R-:W-:Y:S01]  /*0700*/  SHF.L.U64.HI R6, R8.reuse, 0x1, R9 ;  /* 0x0000000108067819 */ /* 0x050fe20000010209 */
[----:B------:R-:W-:-:S03]  /*0710*/  IMAD.SHL.U32 R5, R8, 0x2, RZ ;  /* 0x0000000208057824 */ /* 0x000fc600078e00ff */
[--C-:B------:R-:W-:Y:S02]  /*0720*/  SHF.R.U32.HI R7, RZ, 0x4, R6.reuse ;  /* 0x00000004ff077819 */ /* 0x100fe40000011606 */
[----:B------:R-:W-:-:S05]  /*0730*/  SHF.R.U64 R5, R5, 0x4, R6 ;  /* 0x0000000405057819 */ /* 0x000fca0000001206 */
[----:B------:R4:W-:Y:S01]  /*0740*/  STS [UR8+0xc], R5 ;  /* 0x00000c05ff007988 */ /* 0x0009e20008000808 */
[----:B--2---:R-:W-:Y:S02]  /*0750*/  LOP3.LUT R3, R3, 0x7, RZ, 0xb8, !PT ;  /* 0x0000000703037812 */ /* 0x004fe400078eb8ff */
[----:B---3--:R-:W-:-:S03]  /*0760*/  LOP3.LUT R2, R2, 0xf, R7, 0xb8, !PT ;  /* 0x0000000f02027812 */ /* 0x008fc600078eb807 */
[----:B------:R4:W-:Y:S04]  /*0770*/  STS [UR8+0x34], R3 ;  /* 0x00003403ff007988 */ /* 0x0009e80008000808 */
[----:B------:R4:W-:Y:S02]  /*0780*/  STS [UR8+0x1c], R2 ;  /* 0x00001c02ff007988 */ /* 0x0009e40008000808 */
.L_x_11:
[----:B------:R-:W-:Y:S05]  /*0790*/  BSYNC.RECONVERGENT B0 ;  /* 0x0000000000007941 */ /* 0x000fea0003800200 */
.L_x_10:
[----:B------:R-:W-:Y:S04]  /*07a0*/  BSSY.RECONVERGENT B1, `(.L_x_12) ;  /* 0x000001a000017945 */ /* 0x000fe80003800200 */
[----:B------:R-:W-:Y:S04]  /*07b0*/  BSSY.RELIABLE B0, `(.L_x_13) ;  /* 0x0000015000007945 */ /* 0x000fe80003800100 */
[----:B------:R-:W-:Y:S05]  /*07c0*/  @P3 BRA `(.L_x_14) ;  /* 0x0000000000203947 */ /* 0x000fea0003800000 */
[----:B--234-:R-:W2:Y:S02]  /*07d0*/  LDS R2, [UR8+0x34] ;  /* 0x00003408ff027984 */ /* 0x01cea40008000800 */
[----:B--2---:R-:W-:-:S05]  /*07e0*/  LOP3.LUT R2, R2, 0x38, RZ, 0xb8, !PT ;  /* 0x0000003802027812 */ /* 0x004fca00078eb8ff */
[----:B------:R2:W-:Y:S01]  /*07f0*/  STS [UR8+0x34], R2 ;  /* 0x00003402ff007988 */ /* 0x0005e20008000808 */
[----:B------:R-:W-:Y:S05]  /*0800*/  @P3 BRA `(.L_x_15) ;  /* 0x0000000000203947 */ /* 0x000fea0003800000 */
[----:B--2---:R-:W2:Y:S01]  /*0810*/  LDS R2, [UR8+0x8] ;  /* 0x00000808ff027984 */ /* 0x004ea20008000800 */
[----:B------:R-:W-:-:S05]  /*0820*/  IMAD.MOV.U32 R3, RZ, RZ, 0x780 ;  /* 0x00000780ff037424 */ /* 0x000fca00078e00ff */
[----:B--2---:R-:W-:-:S05]  /*0830*/  LOP3.LUT R2, R2, 0x300, R3, 0xd8, !PT ;  /* 0x0000030002027812 */ /* 0x004fca00078ed803 */
[----:B------:R5:W-:Y:S02]  /*0840*/  STS [UR8+0x8], R2 ;  /* 0x00000802ff007988 */ /* 0x000be40008000808 */
.L_x_14:
[----:B------:R-:W-:Y:S05]  /*0850*/  @P3 BRA `(.L_x_16) ;  /* 0x0000000000283947 */ /* 0x000fea0003800000 */
[----:B--2345:R-:W2:Y:S02]  /*0860*/  LDS R2, [UR8+0x8] ;  /* 0x00000808ff027984 */ /* 0x03cea40008000800 */
[----:B--2---:R-:W-:-:S05]  /*0870*/  LOP3.LUT R2, R2, 0x1800, RZ, 0xb8, !PT ;  /* 0x0000180002027812 */ /* 0x004fca00078eb8ff */
[----:B------:R3:W-:Y:S02]  /*0880*/  STS [UR8+0x8], R2 ;  /* 0x00000802ff007988 */ /* 0x0007e40008000808 */
.L_x_15:
[----:B------:R-:W-:Y:S05]  /*0890*/  @P3 BREAK.RELIABLE B0 ;  /* 0x0000000000003942 */ /* 0x000fea0003800100 */
[----:B------:R-:W-:Y:S05]  /*08a0*/  @P3 BRA `(.L_x_17) ;  /* 0x0000000000243947 */ /* 0x000fea0003800000 */
[----:B------:R-:W4:Y:S01]  /*08b0*/  LDS R3, [UR8+0x8] ;  /* 0x00000808ff037984 */ /* 0x000f220008000800 */
[----:B--23--:R-:W-:-:S05]  /*08c0*/  IMAD.MOV.U32 R2, RZ, RZ, 0x6000 ;  /* 0x00006000ff027424 */ /* 0x00cfca00078e00ff */
[----:B----4-:R-:W-:-:S04]  /*08d0*/  LOP3.LUT R2, R3, 0x4000, R2, 0xd8, !PT ;  /* 0x0000400003027812 */ /* 0x010fc800078ed802 */
[----:B------:R-:W-:-:S05]  /*08e0*/  LOP3.LUT R2, R2, 0x400000, RZ, 0xb8, !PT ;  /* 0x0040000002027812 */ /* 0x000fca00078eb8ff */
[----:B------:R2:W-:Y:S02]  /*08f0*/  STS [UR8+0x8], R2 ;  /* 0x00000802ff007988 */ /* 0x0005e40008000808 */
.L_x_16:
[----:B------:R-:W-:Y:S05]  /*0900*/  BSYNC.RELIABLE B0 ;  /* 0x0000000000007941 */ /* 0x000fea0003800100 */
.L_x_13:
[----:B--2345:R-:W2:Y:S02]  /*0910*/  @!P3 LDS R2, [UR8+0x8] ;  /* 0x00000808ff02b984 */ /* 0x03cea40008000800 */
[----:B--2---:R-:W-:-:S05]  /*0920*/  @!P3 LOP3.LUT R2, R2, 0x8000, RZ, 0xb8, !PT ;  /* 0x000080000202b812 */ /* 0x004fca00078eb8ff */
[----:B------:R4:W-:Y:S02]  /*0930*/  @!P3 STS [UR8+0x8], R2 ;  /* 0x00000802ff00b988 */ /* 0x0009e40008000808 */
.L_x_17:
[----:B------:R-:W-:Y:S05]  /*0940*/  BSYNC.RECONVERGENT B1 ;  /* 0x0000000000017941 */ /* 0x000fea0003800200 */
.L_x_12:
[----:B------:R-:W-:Y:S05]  /*0950*/  WARPSYNC.ALL ;  /* 0x0000000000007948 */ /* 0x000fea0003800000 */
[----:B------:R-:W-:Y:S01]  /*0960*/  NOP ;  /* 0x0000000000007918 */ /* 0x000fe20000000000 */
[----:B------:R-:W5:Y:S02]  /*0970*/  LDC R5, c[0x0][0x39c] ;  /* 0x0000e700ff057b82 */ /* 0x000f640000000800 */
[----:B-----5:R-:W-:Y:S01]  /*0980*/  VIADD R5, R5, 0xffffffff ;  /* 0xffffffff05057836 */ /* 0x020fe20000000000 */
[----:B------:R-:W-:Y:S06]  /*0990*/  @P0 BRA `(.L_x_18) ;  /* 0x0000000000300947 */ /* 0x000fec0003800000 */
[----:B--234-:R-:W2:Y:S01]  /*09a0*/  S2R R2, SR_LANEID ;  /* 0x0000000000027919 */ /* 0x01cea20000000000 */
[----:B------:R-:W-:Y:S05]  /*09b0*/  WARPSYNC.ALL ;  /* 0x0000000000007948 */ /* 0x000fea0003800000 */
[----:B------:R-:W-:Y:S01]  /*09c0*/  NOP ;  /* 0x0000000000007918 */ /* 0x000fe20000000000 */
[----:B--2---:R-:W-:-:S05]  /*09d0*/  IMAD.SHL.U32 R6, R2, 0x4, RZ ;  /* 0x0000000402067824 */ /* 0x004fca00078e00ff */
[----:B------:R-:W2:Y:S01]  /*09e0*/  LDS R7, [R6+UR8] ;  /* 0x0000000806077984 */ /* 0x000ea20008000800 */
[----:B------:R-:W-:-:S05]  /*09f0*/  IADD3 R2, P1, PT, R6, UR20, RZ ;  /* 0x0000001406027c10 */ /* 0x000fca000ff3e0ff */
[----:B------:R-:W-:-:S05]  /*0a00*/  IMAD.X R3, RZ, RZ, UR21, P1 ;  /* 0x00000015ff037e24 */ /* 0x000fca00088e06ff */
[----:B--2---:R5:W2:Y:S01]  /*0a10*/  ATOMG.E.EXCH.STRONG.GPU PT, RZ, [R2], R7 ;  /* 0x0000000702ff73a8 */ /* 0x004aa200041ee100 */
[----:B------:R-:W-:-:S04]  /*0a20*/  DEPBAR {5,4,3,2,1,0} ;  /* 0x0000003f0000791a */ /* 0x000fc80000000000 */
[----:B------:R-:W3:Y:S02]  /*0a30*/  CCTL.E.C.LDCU.IV.DEEP [UR20] ;  /* 0x0000000014007540 */ /* 0x000ee40009c08000 */
[----:B---3--:R5:W-:Y:S01]  /*0a40*/  UTMACCTL.IV [UR20] ;  /* 0x00000000140079b9 */ /* 0x008be20008000000 */
[----:B------:R-:W-:Y:S01]  /*0a50*/  NOP ;  /* 0x0000000000007918 */ /* 0x000fe20000000000 */
.L_x_18:
[----:B------:R-:W-:Y:S05]  /*0a60*/  @P0 BRA `(.L_x_19) ;  /* 0x00000000000c0947 */ /* 0x000fea0003800000 */
[----:B------:R0:W-:Y:S01]  /*0a70*/  UTMACMDFLUSH ;  /* 0x00000000000079b7 */ /* 0x0001e20000000000 */
[----:B------:R-:W-:Y:S05]  /*0a80*/  @P0 BRA `(.L_x_19) ;  /* 0x0000000000040947 */ /* 0x000fea0003800000 */
[----:B------:R-:W-:-:S04]  /*0a90*/  DEPBAR.LE SB0, 0x0 ;  /* 0x000080000000791a */ /* 0x000fc80000000000 */
.L_x_19:
[----:B------:R-:W-:Y:S05]  /*0aa0*/  WARPSYNC.ALL ;  /* 0x0000000000007948 */ /* 0x000fea0003800000 */
[----:B------:R-:W-:Y:S01]  /*0ab0*/  NOP ;  /* 0x0000000000007918 */ /* 0x000fe20000000000 */
[----:B--2---:R-:W-:Y:S06]  /*0ac0*/  BAR.SYNC.DEFER_BLOCKING 0x0 ;  /* 0x0000000000007b1d */ /* 0x004fec0000010000 */
[----:B------:R-:W-:Y:S02]  /*0ad0*/  BSSY.RECONVERGENT B1, `(.L_x_20) ;  /* 0x000000b000017945 */ /* 0x000fe40003800200 */
[----:B------:R-:W-:Y:S06]  /*0ae0*/  BAR.SYNC.DEFER_BLOCKING 0x0 ;  /* 0x0000000000007b1d */ /* 0x000fec0000010000 */
[----:B------:R2:W-:Y:S01]  /*0af0*/  @!P0 STS [R10], RZ ;  /* 0x000000ff0a008388 */ /* 0x0005e20000000800 */
[----:B------:R-:W-:Y:S01]  /*0b00*/  NOP ;  /* 0x0000000000007918 */ /* 0x000fe20000000000 */
[----:B------:R-:W-:Y:S05]  /*0b10*/  @P3 BRA `(.L_x_21) ;  /* 0x0000000000183947 */ /* 0x000fea0003800000 */
[----:B---345:R-:W3:Y:S01]  /*0b20*/  LDS R2, [UR8+0x8] ;  /* 0x00000808ff027984 */ /* 0x038ee20008000800 */
[----:B------:R-:W4:Y:S01]  /*0b30*/  LDC.64 R6, c[0x0][0x388] ;  /* 0x0000e200ff067b82 */ /* 0x000f220000000a00 */
[----:B------:R-:W-:Y:S02]  /*0b40*/  IMAD.MOV.U32 R3, RZ, RZ, 0x70 ;  /* 0x00000070ff037424 */ /* 0x000fe400078e00ff */
[----:B----4-:R4:W-:Y:S03]  /*0b50*/  STS.64 [UR8], R6 ;  /* 0x00000006ff007988 */ /* 0x0109e60008000a08 */
[----:B---3--:R-:W-:-:S05]  /*0b60*/  LOP3.LUT R2, R2, 0x10, R3, 0xd8, !PT ;  /* 0x0000001002027812 */ /* 0x008fca00078ed803 */
[----:B------:R4:W-:Y:S02]  /*0b70*/  STS [UR8+0x8], R2 ;  /* 0x00000802ff007988 */ /* 0x0009e40008000808 */
.L_x_21:
[----:B-----5:R-:W-:Y:S05]  /*0b80*/  BSYNC.RECONVERGENT B1 ;  /* 0x0000000000017941 */ /* 0x020fea0003800200 */
.L_x_20:
[----:B------:R-:W-:Y:S04]  /*0b90*/  BSSY.RECONVERGENT B1, `(.L_x_22) ;  /* 0x000000a000017945 */ /* 0x000fe80003800200 */
[----:B------:R-:W-:Y:S05]  /*0ba0*/  @P3 BRA `(.L_x_23) ;  /* 0x0000000000203947 */ /* 0x000fea0003800000 */
[----:B---34-:R-:W3:Y:S01]  /*0bb0*/  LDS R2, [UR8+0x34] ;  /* 0x00003408ff027984 */ /* 0x018ee20008000800 */
[----:B------:R-:W-:Y:S02]  /*0bc0*/  IMAD.MOV.U32 R3, RZ, RZ, 0x3f000000 ;  /* 0x3f000000ff037424 */ /* 0x000fe400078e00ff */
[----:B------:R-:W-:Y:S01]  /*0bd0*/  @!P3 IMAD.MOV.U32 R6, RZ, RZ, 0x1f ;  /* 0x0000001fff06b424 */ /* 0x000fe200078e00ff */
[----:B------:R-:W4:Y:S02]  /*0be0*/  @!P3 LDS R7, [UR8+0x38] ;  /* 0x00003808ff07b984 */ /* 0x000f240008000800 */
[----:B---3--:R-:W-:Y:S02]  /*0bf0*/  LOP3.LUT R2, R2, 0xff000000, R3, 0xb8, !PT ;  /* 0xff00000002027812 */ /* 0x008fe400078eb803 */
[----:B----4-:R-:W-:-:S03]  /*0c00*/  @!P3 LOP3.LUT R3, R7, 0xff, R6, 0xb8, !PT ;  /* 0x000000ff0703b812 */ /* 0x010fc600078eb806 */
[----:B------:R5:W-:Y:S04]  /*0c10*/  STS [UR8+0x34], R2 ;  /* 0x00003402ff007988 */ /* 0x000be80008000808 */
[----:B------:R5:W-:Y:S02]  /*0c20*/  @!P3 STS [UR8+0x38], R3 ;  /* 0x00003803ff00b988 */ /* 0x000be40008000808 */
.L_x_23:
[----:B------:R-:W-:Y:S05]  /*0c30*/  BSYNC.RECONVERGENT B1 ;  /* 0x0000000000017941 */ /* 0x000fea0003800200 */
.L_x_22:
[----:B------:R-:W-:Y:S04]  /*0c40*/  BSSY.RECONVERGENT B1, `(.L_x_24) ;  /* 0x0000004000017945 */ /* 0x000fe80003800200 */
[----:B------:R-:W-:Y:S05]  /*0c50*/  @P3 BRA `(.L_x_25) ;  /* 0x0000000000083947 */ /* 0x000fea0003800000 */
[----:B------:R2:W-:Y:S04]  /*0c60*/  STS [UR8+0x24], R11 ;  /* 0x0000240bff007988 */ /* 0x0005e80008000808 */
[----:B------:R2:W-:Y:S02]  /*0c70*/  STS [UR8+0x20], R5 ;  /* 0x00002005ff007988 */ /* 0x0005e40008000808 */
.L_x_25:
[----:B------:R-:W-:Y:S05]  /*0c80*/  BSYNC.RECONVERGENT B1 ;  /* 0x0000000000017941 */ /* 0x000fea0003800200 */
.L_x_24:
[----:B------:R-:W-:Y:S04]  /*0c90*/  BSSY.RECONVERGENT B1, `(.L_x_26) ;  /* 0x000000e000017945 */ /* 0x000fe80003800200 */
[----:B------:R-:W-:Y:S05]  /*0ca0*/  @P3 BRA `(.L_x_27) ;  /* 0x0000000000303947 */ /* 0x000fea0003800000 */
[----:B-----5:R-:W5:Y:S01]  /*0cb0*/  LDS R3, [UR8+0x34] ;  /* 0x00003408ff037984 */ /* 0x020f620008000800 */
[----:B----4-:R-:W4:Y:S03]  /*0cc0*/  LDC.64 R6, c[0x0][0x3b0] ;  /* 0x0000ec00ff067b82 */ /* 0x010f260000000a00 */
[----:B---3--:R-:W3:Y:S01]  /*0cd0*/  LDS R2, [UR8+0x1c] ;  /* 0x00001c08ff027984 */ /* 0x008ee20008000800 */
[C---:B----4-:R-:W-:Y:S01]  /*0ce0*/  SHF.L.U64.HI R7, R6.reuse, 0x1, R7 ;  /* 0x0000000106077819 */ /* 0x050fe20000010207 */
[----:B------:R-:W-:-:S03]  /*0cf0*/  IMAD.SHL.U32 R6, R6, 0x2, RZ ;  /* 0x0000000206067824 */ /* 0x000fc600078e00ff */
[--C-:B------:R-:W-:Y:S02]  /*0d00*/  SHF.R.U32.HI R9, RZ, 0x4, R7.reuse ;  /* 0x00000004ff097819 */ /* 0x100fe40000011607 */
[----:B------:R-:W-:-:S05]  /*0d10*/  SHF.R.U64 R6, R6, 0x4, R7 ;  /* 0x0000000406067819 */ /* 0x000fca0000001207 */
[----:B------:R4:W-:Y:S01]  /*0d20*/  STS [UR8+0xc], R6 ;  /* 0x00000c06ff007988 */ /* 0x0009e20008000808 */
[----:B-----5:R-:W-:Y:S02]  /*0d30*/  LOP3.LUT R3, R3, 0x7, RZ, 0xb8, !PT ;  /* 0x0000000703037812 */ /* 0x020fe400078eb8ff */
[----:B---3--:R-:W-:-:S03]  /*0d40*/  LOP3.LUT R2, R2, 0xf, R9, 0xb8, !PT ;  /* 0x0000000f02027812 */ /* 0x008fc600078eb809 */
[----:B------:R4:W-:Y:S04]  /*0d50*/  STS [UR8+0x34], R3 ;  /* 0x00003403ff007988 */ /* 0x0009e80008000808 */
[----:B------:R4:W-:Y:S02]  /*0d60*/  STS [UR8+0x1c], R2 ;  /* 0x00001c02ff007988 */ /* 0x0009e40008000808 */
.L_x_27:
[----:B------:R-:W-:Y:S05]  /*0d70*/  BSYNC.RECONVERGENT B1 ;  /* 0x0000000000017941 */ /* 0x000fea0003800200 */
.L_x_26:
[----:B------:R-:W-:Y:S04]  /*0d80*/  BSSY.RECONVERGENT B2, `(.L_x_28) ;  /* 0x000001a000027945 */ /* 0x000fe80003800200 */
[----:B------:R-:W-:Y:S04]  /*0d90*/  BSSY.RELIABLE B1, `(.L_x_29) ;  /* 0x0000015000017945 */ /* 0x000fe80003800100 */
[----:B------:R-:W-:Y:S05]  /*0da0*/  @P3 BRA `(.L_x_30) ;  /* 0x0000000000203947 */ /* 0x000fea0003800000 */
[----:B---345:R-:W3:Y:S02]  /*0db0*/  LDS R2, [UR8+0x34] ;  /* 0x00003408ff027984 */ /* 0x038ee40008000800 */
[----:B---3--:R-:W-:-:S05]  /*0dc0*/  LOP3.LUT R2, R2, 0x38, RZ, 0xb8, !PT ;  /* 0x0000003802027812 */ /* 0x008fca00078eb8ff */
[----:B------:R3:W-:Y:S01]  /*0dd0*/  STS [UR8+0x34], R2 ;  /* 0x00003402ff007988 */ /* 0x0007e20008000808 */
[----:B------:R-:W-:Y:S05]  /*0de0*/  @P3 BRA `(.L_x_31) ;  /* 0x0000000000203947 */ /* 0x000fea0003800000 */
[----:B---3--:R-:W3:Y:S01]  /*0df0*/  LDS R2, [UR8+0x8] ;  /* 0x00000808ff027984 */ /* 0x008ee20008000800 */
[----:B------:R-:W-:-:S05]  /*0e00*/  IMAD.MOV.U32 R3, RZ, RZ, 0x780 ;  /* 0x00000780ff037424 */ /* 0x000fca00078e00ff */
[----:B---3--:R-:W-:-:S05]  /*0e10*/  LOP3.LUT R2, R2, 0x300, R3, 0xd8, !PT ;  /* 0x0000030002027812 */ /* 0x008fca00078ed803 */
[----:B------:R3:W-:Y:S02]  /*0e20*/  STS [UR8+0x8], R2 ;  /* 0x00000802ff007988 */ /* 0x0007e40008000808 */
.L_x_30:
[----:B------:R-:W-:Y:S05]  /*0e30*/  @P3 BRA `(.L_x_32) ;  /* 0x0000000000283947 */ /* 0x000fea0003800000 */
[----:B---345:R-:W3:Y:S02]  /*0e40*/  LDS R2, [UR8+0x8] ;  /* 0x00000808ff027984 */ /* 0x038ee40008000800 */
[----:B---3--:R-:W-:-:S05]  /*0e50*/  LOP3.LUT R2, R2, 0x1800, RZ, 0xb8, !PT ;  /* 0x0000180002027812 */ /* 0x008fca00078eb8ff */
[----:B------:R4:W-:Y:S02]  /*0e60*/  STS [UR8+0x8], R2 ;  /* 0x00000802ff007988 */ /* 0x0009e40008000808 */
.L_x_31:
[----:B------:R-:W-:Y:S05]  /*0e70*/  @P3 BREAK.RELIABLE B1 ;  /* 0x0000000000013942 */ /* 0x000fea0003800100 */
[----:B------:R-:W-:Y:S05]  /*0e80*/  @P3 BRA `(.L_x_33) ;  /* 0x0000000000243947 */ /* 0x000fea0003800000 */
[----:B---34-:R-:W3:Y:S01]  /*0e90*/  LDS R2, [UR8+0x8] ;  /* 0x00000808ff027984 */ /* 0x018ee20008000800 */
[----:B------:R-:W-:-:S05]  /*0ea0*/  IMAD.MOV.U32 R3, RZ, RZ, 0x6000 ;  /* 0x00006000ff037424 */ /* 0x000fca00078e00ff */
[----:B---3--:R-:W-:-:S04]  /*0eb0*/  LOP3.LUT R2, R2, 0x6000, R3, 0xd8, !PT ;  /* 0x0000600002027812 */ /* 0x008fc800078ed803 */
[----:B------:R-:W-:-:S05]  /*0ec0*/  LOP3.LUT R2, R2, 0x400000, RZ, 0xb8, !PT ;  /* 0x0040000002027812 */ /* 0x000fca00078eb8ff */
[----:B------:R3:W-:Y:S02]  /*0ed0*/  STS [UR8+0x8], R2 ;  /* 0x00000802ff007988 */ /* 0x0007e40008000808 */
.L_x_32:
[----:B------:R-:W-:Y:S05]  /*0ee0*/  BSYNC.RELIABLE B1 ;  /* 0x0000000000017941 */ /* 0x000fea0003800100 */
.L_x_29:
[----:B---345:R-:W3:Y:S02]  /*0ef0*/  @!P3 LDS R2, [UR8+0x8] ;  /* 0x00000808ff02b984 */ /* 0x038ee40008000800 */
[----:B---3--:R-:W-:-:S05]  /*0f00*/  @!P3 LOP3.LUT R2, R2, 0x8000, RZ, 0xb8, !PT ;  /* 0x000080000202b812 */ /* 0x008fca00078eb8ff */
[----:B------:R5:W-:Y:S02]  /*0f10*/  @!P3 STS [UR8+0x8], R2 ;  /* 0x00000802ff00b988 */ /* 0x000be40008000808 */
.L_x_33:
[----:B------:R-:W-:Y:S05]  /*0f20*/  BSYNC.RECONVERGENT B2 ;  /* 0x0000000000027941 */ /* 0x000fea0003800200 */
.L_x_28:
[----:B------:R-:W-:Y:S05]  /*0f30*/  WARPSYNC.ALL ;  /* 0x0000000000007948 */ /* 0x000fea0003800000 */
[----:B------:R-:W-:Y:S01]  /*0f40*/  NOP ;  /* 0x0000000000007918 */ /* 0x000fe20000000000 */
[----:B------:R-:W-:-:S04]  /*0f50*/  UIADD3 UR5, UPT, UPT, UR4, 0x80, URZ ;  /* 0x0000008004057890 */ /* 0x000fc8000fffe0ff */
[----:B------:R-:W-:-:S04]  /*0f60*/  UIADD3 UR22, UP0, UPT, UR5, UR16, URZ ;  /* 0x0000001005167290 */ /* 0x000fc8000ff1e0ff */
[----:B------:R-:W-:Y:S01]  /*0f70*/  ULEA.HI.X.SX32 UR23, UR5, UR17, 0x1, UP0 ;  /* 0x0000001105177291 */ /* 0x000fe200080f0eff */
[----:B------:R-:W-:Y:S11]  /*0f80*/  @P0 BRA `(.L_x_34) ;  /* 0x0000000000300947 */ /* 0x000ff60003800000 */
[----:B---345:R-:W3:Y:S01]  /*0f90*/  S2R R2, SR_LANEID ;  /* 0x0000000000027919 */ /* 0x038ee20000000000 */
[----:B------:R-:W-:Y:S05]  /*0fa0*/  WARPSYNC.ALL ;  /* 0x0000000000007948 */ /* 0x000fea0003800000 */
[----:B------:R-:W-:Y:S01]  /*0fb0*/  NOP ;  /* 0x0000000000007918 */ /* 0x000fe20000000000 */
[----:B---3--:R-:W-:-:S05]  /*0fc0*/  IMAD.SHL.U32 R6, R2, 0x4, RZ ;  /* 0x0000000402067824 */ /* 0x008fca00078e00ff */
[----:B------:R-:W3:Y:S01]  /*0fd0*/  LDS R7, [R6+UR8] ;  /* 0x0000000806077984 */ /* 0x000ee20008000800 */
[----:B------:R-:W-:-:S05]  /*0fe0*/  IADD3 R2, P1, PT, R6, UR22, RZ ;  /* 0x0000001606027c10 */ /* 0x000fca000ff3e0ff */
[----:B------:R-:W-:-:S05]  /*0ff0*/  IMAD.X R3, RZ, RZ, UR23, P1 ;  /* 0x00000017ff037e24 */ /* 0x000fca00088e06ff */
[----:B---3--:R3:W4:Y:S01]  /*1000*/  ATOMG.E.EXCH.STRONG.GPU PT, RZ, [R2], R7 ;  /* 0x0000000702ff73a8 */ /* 0x00872200041ee100 */
[----:B------:R-:W-:-:S04]  /*1010*/  DEPBAR {5,4,3,2,1,0} ;  /* 0x0000003f0000791a */ /* 0x000fc80000000000 */
[----:B------:R-:W5:Y:S02]  /*1020*/  CCTL.E.C.LDCU.IV.DEEP [UR22] ;  /* 0x0000000016007540 */ /* 0x000f640009c08000 */
[----:B-----5:R3:W-:Y:S01]  /*1030*/  UTMACCTL.IV [UR22] ;  /* 0x00000000160079b9 */ /* 0x0207e20008000000 */
[----:B------:R-:W-:Y:S01]  /*1040*/  NOP ;  /* 0x0000000000007918 */ /* 0x000fe20000000000 */
.L_x_34:
[----:B------:R-:W-:Y:S05]  /*1050*/  @P0 BRA `(.L_x_35) ;  /* 0x00000000000c0947 */ /* 0x000fea0003800000 */
[----:B------:R0:W-:Y:S01]  /*1060*/  UTMACMDFLUSH ;  /* 0x00000000000079b7 */ /* 0x0001e20000000000 */
[----:B------:R-:W-:Y:S05]  /*1070*/  @P0 BRA `(.L_x_35) ;  /* 0x0000000000040947 */ /* 0x000fea0003800000 */
[----:B------:R-:W-:-:S04]  /*1080*/  DEPBAR.LE SB0, 0x0 ;  /* 0x000080000000791a */ /* 0x000fc80000000000 */
.L_x_35:
[----:B------:R-:W-:Y:S05]  /*1090*/  WARPSYNC.ALL ;  /* 0x0000000000007948 */ /* 0x000fea0003800000 */
[----:B------:R-:W-:Y:S01]  /*10a0*/  NOP ;  /* 0x0000000000007918 */ /* 0x000fe20000000000 */
[----:B----4-:R-:W-:Y:S06]  /*10b0*/  BAR.SYNC.DEFER_BLOCKING 0x0 ;  /* 0x0000000000007b1d */ /* 0x010fec0000010000 */
[----:B------:R-:W-:Y:S02]  /*10c0*/  BSSY.RECONVERGENT B2, `(.L_x_36) ;  /* 0x000000b000027945 */ /* 0x000fe40003800200 */
[----:B------:R-:W-:Y:S06]  /*10d0*/  BAR.SYNC.DEFER_BLOCKING 0x0 ;  /* 0x0000000000007b1d */ /* 0x000fec0000010000 */
[----:B------:R4:W-:Y:S01]  /*10e0*/  @!P0 STS [R10], RZ ;  /* 0x000000ff0a008388 */ /* 0x0009e20000000800 */
[----:B------:R-:W-:Y:S01]  /*10f0*/  NOP ;  /* 0x0000000000007918 */ /* 0x000fe20000000000 */
[----:B------:R-:W-:Y:S05]  /*1100*/  @P3 BRA `(.L_x_37) ;  /* 0x0000000000183947 */ /* 0x000fea0003800000 */
[----:B---3-5:R-:W3:Y:S01]  /*1110*/  LDS R2, [UR8+0x8] ;  /* 0x00000808ff027984 */ /* 0x028ee20008000800 */
[----:B------:R-:W5:Y:S01]  /*1120*/  LDC.64 R6, c[0x0][0x390] ;  /* 0x0000e400ff067b82 */ /* 0x000f620000000a00 */
[----:B------:R-:W-:Y:S02]  /*1130*/  IMAD.MOV.U32 R3, RZ, RZ, 0x70 ;  /* 0x00000070ff037424 */ /* 0x000fe400078e00ff */
[----:B-----5:R5:W-:Y:S03]  /*1140*/  STS.64 [UR8], R6 ;  /* 0x00000006ff007988 */ /* 0x020be60008000a08 */
[----:B---3--:R-:W-:-:S05]  /*1150*/  LOP3.LUT R2, R2, 0x10, R3, 0xd8, !PT ;  /* 0x0000001002027812 */ /* 0x008fca00078ed803 */
[----:B------:R5:W-:Y:S02]  /*1160*/  STS [UR8+0x8], R2 ;  /* 0x00000802ff007988 */ /* 0x000be40008000808 */
.L_x_37:
[----:B---3--:R-:W-:Y:S05]  /*1170*/  BSYNC.RECONVERGENT B2 ;  /* 0x0000000000027941 */ /* 0x008fea0003800200 */
.L_x_36:
[----:B------:R-:W-:Y:S04]  /*1180*/  BSSY.RECONVERGENT B3, `(.L_x_38) ;  /* 0x0000011000037945 */ /* 0x000fe80003800200 */
[----:B------:R-:W-:Y:S04]  /*1190*/  BSSY.RELIABLE B2, `(.L_x_39) ;  /* 0x000000e000027945 */ /* 0x000fe80003800100 */
[----:B------:R-:W-:Y:S05]  /*11a0*/  @P3 BRA `(.L_x_40) ;  /* 0x0000000000243947 */ /* 0x000fea0003800000 */
[----:B-----5:R-:W3:Y:S01]  /*11b0*/  LDS R2, [UR8+0x34] ;  /* 0x00003408ff027984 */ /* 0x020ee20008000800 */
[----:B------:R-:W-:-:S05]  /*11c0*/  IMAD.MOV.U32 R3, RZ, RZ, 0x3f000000 ;  /* 0x3f000000ff037424 */ /* 0x000fca00078e00ff */
[----:B---3--:R-:W-:-:S05]  /*11d0*/  LOP3.LUT R2, R2, 0xff000000, R3, 0xb8, !PT ;  /* 0xff00000002027812 */ /* 0x008fca00078eb803 */
[----:B------:R3:W-:Y:S01]  /*11e0*/  STS [UR8+0x34], R2 ;  /* 0x00003402ff007988 */ /* 0x0007e20008000808 */
[----:B------:R-:W-:Y:S05]  /*11f0*/  @P3 BRA `(.L_x_41) ;  /* 0x00000000001c3947 */ /* 0x000fea0003800000 */
[----:B---3--:R-:W3:Y:S01]  /*1200*/  LDS R2, [UR8+0x38] ;  /* 0x00003808ff027984 */ /* 0x008ee20008000800 */
[----:B------:R-:W-:-:S05]  /*1210*/  IMAD.MOV.U32 R3, RZ, RZ, 0x7f ;  /* 0x0000007fff037424 */ /* 0x000fca00078e00ff */
[----:B---3--:R-:W-:-:S05]  /*1220*/  LOP3.LUT R2, R2, 0xff, R3, 0xb8, !PT ;  /* 0x000000ff02027812 */ /* 0x008fca00078eb803 */
[----:B------:R3:W-:Y:S02]  /*1230*/  STS [UR8+0x38], R2 ;  /* 0x00003802ff007988 */ /* 0x0007e40008000808 */
.L_x_40:
[----:B------:R-:W-:Y:S05]  /*1240*/  @P3 BREAK.RELIABLE B2 ;  /* 0x0000000000023942 */ /* 0x000fea0003800100 */
[----:B------:R-:W-:Y:S05]  /*1250*/  @P3 BRA `(.L_x_42) ;  /* 0x00000000000c3947 */ /* 0x000fea0003800000 */
[----:B------:R2:W-:Y:S02]  /*1260*/  STS [UR8+0x20], R5 ;  /* 0x00002005ff007988 */ /* 0x0005e40008000808 */
.L_x_41:
[----:B------:R-:W-:Y:S05]  /*1270*/  BSYNC.RELIABLE B2 ;  /* 0x0000000000027941 */ /* 0x000fea0003800100 */
.L_x_39:
[----:B------:R2:W-:Y:S02]  /*1280*/  @!P3 STS [UR8+0x24], R4 ;  /* 0x00002404ff00b988 */ /* 0x0005e40008000808 */
.L_x_42:
[----:B------:R-:W-:Y:S05]  /*1290*/  BSYNC.RECONVERGENT B3 ;  /* 0x0000000000037941 */ /* 0x000fea0003800200 */
.L_x_38:
[----:B------:R-:W-:Y:S05]  /*12a0*/  WARPSYNC.ALL ;  /* 0x0000000000007948 */ /* 0x000fea0003800000 */
[----:B------:R-:W-:Y:S01]  /*12b0*/  NOP ;  /* 0x0000000000007918 */ /* 0x000fe20000000000 */
[----:B------:R-:W-:Y:S04]  /*12c0*/  BSSY.RECONVERGENT B3, `(.L_x_43) ;  /* 0x000000e000037945 */ /* 0x000fe80003800200 */
[----:B------:R-:W-:Y:S05]  /*12d0*/  @P3 BRA `(.L_x_44) ;  /* 0x0000000000303947 */ /* 0x000fea0003800000 */
[----:B------:R-:W2:Y:S02]  /*12e0*/  LDS R3, [UR8+0x34] ;  /* 0x00003408ff037984 */ /* 0x000ea40008000800 */
[----:B--2---:R-:W2:Y:S02]  /*12f0*/  LDC.64 R4, c[0x0][0x3b8] ;  /* 0x0000ee00ff047b82 */ /* 0x004ea40000000a00 */
[----:B---3-5:R-:W3:Y:S01]  /*1300*/  LDS R2, [UR8+0x1c] ;  /* 0x00001c08ff027984 */ /* 0x028ee20008000800 */
[C---:B--2---:R-:W-:Y:S01]  /*1310*/  SHF.L.U64.HI R5, R4.reuse, 0x1, R5 ;  /* 0x0000000104057819 */ /* 0x044fe20000010205 */
[----:B------:R-:W-:-:S03]  /*1320*/  IMAD.SHL.U32 R4, R4, 0x2, RZ ;  /* 0x0000000204047824 */ /* 0x000fc600078e00ff */
[--C-:B------:R-:W-:Y:S02]  /*1330*/  SHF.R.U32.HI R7, RZ, 0x4, R5.reuse ;  /* 0x00000004ff077819 */ /* 0x100fe40000011605 */
[----:B------:R-:W-:-:S05]  /*1340*/  SHF.R.U64 R4, R4, 0x4, R5 ;  /* 0x0000000404047819 */ /* 0x000fca0000001205 */
[----:B------:R2:W-:Y:S01]  /*1350*/  STS [UR8+0xc], R4 ;  /* 0x00000c04ff007988 */ /* 0x0005e20008000808 */
[----:B------:R-:W-:Y:S02]  /*1360*/  LOP3.LUT R3, R3, 0x7, RZ, 0xb8, !PT ;  /* 0x0000000703037812 */ /* 0x000fe400078eb8ff */
[----:B---3--:R-:W-:-:S03]  /*1370*/  LOP3.LUT R2, R2, 0xf, R7, 0xb8, !PT ;  /* 0x0000000f02027812 */ /* 0x008fc600078eb807 */
[----:B------:R2:W-:Y:S04]  /*1380*/  STS [UR8+0x34], R3 ;  /* 0x00003403ff007988 */ /* 0x0005e80008000808 */
[----:B------:R2:W-:Y:S02]  /*1390*/  STS [UR8+0x1c], R2 ;  /* 0x00001c02ff007988 */ /* 0x0005e40008000808 */
.L_x_44:
[----:B------:R-:W-:Y:S05]  /*13a0*/  BSYNC.RECONVERGENT B3 ;  /* 0x0000000000037941 */ /* 0x000fea0003800200 */
.L_x_43:
[----:B------:R-:W-:Y:S04]  /*13b0*/  BSSY.RECONVERGENT B4, `(.L_x_45) ;  /* 0x000001a000047945 */ /* 0x000fe80003800200 */
[----:B------:R-:W-:Y:S04]  /*13c0*/  BSSY.RELIABLE B3, `(.L_x_46) ;  /* 0x0000015000037945 */ /* 0x000fe80003800100 */
[----:B------:R-:W-:Y:S05]  /*13d0*/  @P3 BRA `(.L_x_47) ;  /* 0x0000000000203947 */ /* 0x000fea0003800000 */
[----:B--23-5:R-:W2:Y:S02]  /*13e0*/  LDS R2, [UR8+0x34] ;  /* 0x00003408ff027984 */ /* 0x02cea40008000800 */
[----:B--2---:R-:W-:-:S05]  /*13f0*/  LOP3.LUT R2, R2, 0x38, RZ, 0xb8, !PT ;  /* 0x0000003802027812 */ /* 0x004fca00078eb8ff */
[----:B------:R2:W-:Y:S01]  /*1400*/  STS [UR8+0x34], R2 ;  /* 0x00003402ff007988 */ /* 0x0005e20008000808 */
[----:B------:R-:W-:Y:S05]  /*1410*/  @P3 BRA `(.L_x_48) ;  /* 0x0000000000203947 */ /* 0x000fea0003800000 */
[----:B--2---:R-:W2:Y:S01]  /*1420*/  LDS R2, [UR8+0x8] ;  /* 0x00000808ff027984 */ /* 0x004ea20008000800 */
[----:B------:R-:W-:-:S05]  /*1430*/  IMAD.MOV.U32 R3, RZ, RZ, 0x780 ;  /* 0x00000780ff037424 */ /* 0x000fca00078e00ff */
[----:B--2---:R-:W-:-:S05]  /*1440*/  LOP3.LUT R2, R2, 0x300, R3, 0xd8, !PT ;  /* 0x0000030002027812 */ /* 0x004fca00078ed803 */
[----:B------:R2:W-:Y:S02]  /*1450*/  STS [UR8+0x8], R2 ;  /* 0x00000802ff007988 */ /* 0x0005e40008000808 */
.L_x_47:
[----:B------:R-:W-:Y:S05]  /*1460*/  @P3 BRA `(.L_x_49) ;  /* 0x0000000000283947 */ /* 0x000fea0003800000 */
[----:B--23-5:R-:W2:Y:S02]  /*1470*/  LDS R2, [UR8+0x8] ;  /* 0x00000808ff027984 */ /* 0x02cea40008000800 */
[----:B--2---:R-:W-:-:S05]  /*1480*/  LOP3.LUT R2, R2, 0x1800, RZ, 0xb8, !PT ;  /* 0x0000180002027812 */ /* 0x004fca00078eb8ff */
[----:B------:R3:W-:Y:S02]  /*1490*/  STS [UR8+0x8], R2 ;  /* 0x00000802ff007988 */ /* 0x0007e40008000808 */
.L_x_48:
[----:B------:R-:W-:Y:S05]  /*14a0*/  @P3 BREAK.RELIABLE B3 ;  /* 0x0000000000033942 */ /* 0x000fea0003800100 */
[----:B------:R-:W-:Y:S05]  /*14b0*/  @P3 BRA `(.L_x_50) ;  /* 0x0000000000243947 */ /* 0x000fea0003800000 */
[----:B--23--:R-:W2:Y:S01]  /*14c0*/  LDS R2, [UR8+0x8] ;  /* 0x00000808ff027984 */ /* 0x00cea20008000800 */
[----:B------:R-:W-:-:S05]  /*14d0*/  IMAD.MOV.U32 R3, RZ, RZ, 0x6000 ;  /* 0x00006000ff037424 */ /* 0x000fca00078e00ff */
[----:B--2---:R-:W-:-:S04]  /*14e0*/  LOP3.LUT R2, R2, 0x6000, R3, 0xd8, !PT ;  /* 0x0000600002027812 */ /* 0x004fc800078ed803 */
[----:B------:R-:W-:-:S05]  /*14f0*/  LOP3.LUT R2, R2, 0x400000, RZ, 0xb8, !PT ;  /* 0x0040000002027812 */ /* 0x000fca00078eb8ff */
[----:B------:R2:W-:Y:S02]  /*1500*/  STS [UR8+0x8], R2 ;  /* 0x00000802ff007988 */ /* 0x0005e40008000808 */
.L_x_49:
[----:B------:R-:W-:Y:S05]  /*1510*/  BSYNC.RELIABLE B3 ;  /* 0x0000000000037941 */ /* 0x000fea0003800100 */
.L_x_46:
[----:B--23-5:R-:W2:Y:S02]  /*1520*/  @!P3 LDS R2, [UR8+0x8] ;  /* 0x00000808ff02b984 */ /* 0x02cea40008000800 */
[----:B--2---:R-:W-:-:S05]  /*1530*/  @!P3 LOP3.LUT R2, R2, 0x8000, RZ, 0xb8, !PT ;  /* 0x000080000202b812 */ /* 0x004fca00078eb8ff */
[----:B------:R5:W-:Y:S02]  /*1540*/  @!P3 STS [UR8+0x8], R2 ;  /* 0x00000802ff00b988 */ /* 0x000be40008000808 */
.L_x_50:
[----:B------:R-:W-:Y:S05]  /*1550*/  BSYNC.RECONVERGENT B4 ;  /* 0x0000000000047941 */ /* 0x000fea0003800200 */
.L_x_45:
[----:B------:R-:W-:Y:S05]  /*1560*/  WARPSYNC.ALL ;  /* 0x0000000000007948 */ /* 0x000fea0003800000 */
[----:B------:R-:W-:Y:S01]  /*1570*/  NOP ;  /* 0x0000000000007918 */ /* 0x000fe20000000000 */
[----:B------:R-:W-:-:S04]  /*1580*/  UIADD3 UR4, UPT, UPT, UR4, 0x100, URZ ;  /* 0x0000010004047890 */ /* 0x000fc8000fffe0ff */
[----:B------:R-:W-:-:S04]  /*1590*/  UIADD3 UR16, UP0, UPT, UR4, UR16, URZ ;  /* 0x0000001004107290 */ /* 0x000fc8000ff1e0ff */
[----:B------:R-:W-:Y:S01]  /*15a0*/  ULEA.HI.X.SX32 UR17, UR4, UR17, 0x1, UP0 ;  /* 0x0000001104117291 */ /* 0x000fe200080f0eff */
[----:B------:R-:W-:Y:S11]  /*15b0*/  @P0 BRA `(.L_x_51) ;  /* 0x0000000000300947 */ /* 0x000ff60003800000 */
[----:B--23-5:R-:W2:Y:S01]  /*15c0*/  S2R R2, SR_LANEID ;  /* 0x0000000000027919 */ /* 0x02cea20000000000 */
[----:B------:R-:W-:Y:S05]  /*15d0*/  WARPSYNC.ALL ;  /* 0x0000000000007948 */ /* 0x000fea0003800000 */
[----:B------:R-:W-:Y:S01]  /*15e0*/  NOP ;  /* 0x0000000000007918 */ /* 0x000fe20000000000 */
[----:B--2---:R-:W-:-:S05]  /*15f0*/  IMAD.SHL.U32 R4, R2, 0x4, RZ ;  /* 0x0000000402047824 */ /* 0x004fca00078e00ff */
[----:B------:R-:W2:Y:S01]  /*1600*/  LDS R5, [R4+UR8] ;  /* 0x0000000804057984 */ /* 0x000ea20008000800 */
[----:B------:R-:W-:-:S05]  /*1610*/  IADD3 R2, P1, PT, R4, UR16, RZ ;  /* 0x0000001004027c10 */ /* 0x000fca000ff3e0ff */
[----:B------:R-:W-:-:S05]  /*1620*/  IMAD.X R3, RZ, RZ, UR17, P1 ;  /* 0x00000011ff037e24 */ /* 0x000fca00088e06ff */
[----:B--2---:R2:W3:Y:S01]  /*1630*/  ATOMG.E.EXCH.STRONG.GPU PT, RZ, [R2], R5 ;  /* 0x0000000502ff73a8 */ /* 0x0044e200041ee100 */
[----:B------:R-:W-:-:S04]  /*1640*/  DEPBAR {5,4,3,2,1,0} ;  /* 0x0000003f0000791a */ /* 0x000fc80000000000 */
[----:B------:R-:W5:Y:S02]  /*1650*/  CCTL.E.C.LDCU.IV.DEEP [UR16] ;  /* 0x0000000010007540 */ /* 0x000f640009c08000 */
[----:B-----5:R2:W-:Y:S01]  /*1660*/  UTMACCTL.IV [UR16] ;  /* 0x00000000100079b9 */ /* 0x0205e20008000000 */
[----:B------:R-:W-:Y:S01]  /*1670*/  NOP ;  /* 0x0000000000007918 */ /* 0x000fe20000000000 */
.L_x_51:
[----:B------:R-:W-:Y:S05]  /*1680*/  @P0 BRA `(.L_x_52) ;  /* 0x00000000000c0947 */ /* 0x000fea0003800000 */
[----:B------:R0:W-:Y:S01]  /*1690*/  UTMACMDFLUSH ;  /* 0x00000000000079b7 */ /* 0x0001e20000000000 */
[----:B------:R-:W-:Y:S05]  /*16a0*/  @P0 BRA `(.L_x_52) ;  /* 0x0000000000040947 */ /* 0x000fea0003800000 */
[----:B------:R-:W-:-:S04]  /*16b0*/  DEPBAR.LE SB0, 0x0 ;  /* 0x000080000000791a */ /* 0x000fc80000000000 */
.L_x_52:
[----:B------:R-:W-:Y:S05]  /*16c0*/  WARPSYNC.ALL ;  /* 0x0000000000007948 */ /* 0x000fea0003800000 */
[----:B------:R-:W-:Y:S01]  /*16d0*/  NOP ;  /* 0x0000000000007918 */ /* 0x000fe20000000000 */
[----:B---3--:R-:W-:Y:S01]  /*16e0*/  BAR.SYNC.DEFER_BLOCKING 0x0 ;  /* 0x0000000000007b1d */ /* 0x008fe20000010000 */
[----:B--2--5:R-:W-:Y:S01]  /*16f0*/  SHF.R.U32.HI R2, RZ, 0x5, R0 ;  /* 0x00000005ff027819 */ /* 0x024fe20000011600 */
[----:B------:R-:W-:Y:S01]  /*1700*/  UIADD3 UR14, UPT, UPT, UR8, 0x8010, URZ ;  /* 0x00008010080e7890 */ /* 0x000fe2000fffe0ff */
[----:B------:R-:W-:Y:S01]  /*1710*/  ISETP.GE.AND P0, PT, R12, 0x1, PT ;  /* 0x000000010c00780c */ /* 0x000fe20003f06270 */
[----:B------:R-:W-:Y:S01]  /*1720*/  USHF.L.U32 UR15, UR7, 0x7, URZ ;  /* 0x00000007070f7899 */ /* 0x000fe200080006ff */
[----:B------:R-:W-:Y:S01]  /*1730*/  R2UR UR18, R2 ;  /* 0x00000000021272ca */ /* 0x000fe200000e0000 */
[----:B------:R-:W-:Y:S01]  /*1740*/  VOTEU.ALL UP0, P3 ;  /* 0x0000000000ff7886 */ /* 0x000fe20001800000 */
[----:B------:R-:W-:Y:S01]  /*1750*/  UMOV UR4, 0x1 ;  /* 0x0000000100047882 */ /* 0x000fe20000000000 */
[----:B------:R-:W-:Y:S01]  /*1760*/  VOTEU.ALL UP1, P3 ;  /* 0x0000000000ff7886 */ /* 0x000fe20001820000 */
[----:B------:R-:W-:Y:S01]  /*1770*/  USHF.L.U32 UR19, UR19, 0x7, URZ ;  /* 0x0000000713137899 */ /* 0x000fe200080006ff */
[----:B------:R-:W-:Y:S01]  /*1780*/  BSSY.RECONVERGENT B4, `(.L_x_53) ;  /* 0x0000018000047945 */ /* 0x000fe20003800200 */
[----:B------:R-:W-:-:S04]  /*1790*/  @!UP0 UIADD3 UR10, UPT, UPT, -UR4, 0x100000, URZ ;  /* 0x00100000040a8890 */ /* 0x000fc8000fffe1ff */
[----:B------:R-:W-:Y:S02]  /*17a0*/  @!UP0 USHF.L.U32 UR11, UR10, 0xb, URZ ;  /* 0x0000000b0a0b8899 */ /* 0x000fe400080006ff */
[----:B------:R-:W-:Y:S02]  /*17b0*/  @!UP0 USHF.L.U32 UR10, UR10, 0x1, URZ ;  /* 0x000000010a0a8899 */ /* 0x000fe400080006ff */
[----:B------:R-:W-:-:S04]  /*17c0*/  @!UP0 UIADD3 UR4, UPT, UPT, -UR4, 0x100000, URZ ;  /* 0x0010000004048890 */ /* 0x000fc8000fffe1ff */
[----:B------:R-:W-:Y:S02]  /*17d0*/  @!UP0 USHF.L.U32 UR5, UR4, 0xb, URZ ;  /* 0x0000000b04058899 */ /* 0x000fe400080006ff */
[----:B------:R-:W-:Y:S01]  /*17e0*/  @!UP0 USHF.L.U32 UR4, UR4, 0x1, URZ ;  /* 0x0000000104048899 */ /* 0x000fe200080006ff */
[----:B------:R-:W-:Y:S01]  /*17f0*/  VOTEU.ALL UP0, P3 ;  /* 0x0000000000ff7886 */ /* 0x000fe20001800000 */
[----:B------:R-:W2:Y:S04]  /*1800*/  FENCE.VIEW.ASYNC.S ;  /* 0x00000000000073c6 */ /* 0x000ea80000000000 */
[----:B--2---:R2:W3:Y:S06]  /*1810*/  @!UP0 SYNCS.EXCH.64 URZ, [UR8+0x8000], UR10 ;  /* 0x0080000a08ff85b2 */ /* 0x0044ec0008000100 */
[----:B------:R2:W3:Y:S02]  /*1820*/  @!UP1 SYNCS.EXCH.64 URZ, [UR8+0x8010], UR4 ;  /* 0x0080100408ff95b2 */ /* 0x0004e40008000100 */
[----:B---3--:R-:W-:Y:S06]  /*1830*/  BAR.SYNC.DEFER_BLOCKING 0x0 ;  /* 0x0000000000007b1d */ /* 0x008fec0000010000 */
[----:B------:R-:W-:Y:S05]  /*1840*/  @P3 BRA `(.L_x_54) ;  /* 0x00000000002c3947 */ /* 0x000fea0003800000 */
[----:B--2---:R-:W-:Y:S02]  /*1850*/  UMOV UR4, 0x1 ;  /* 0x0000000100047882 */ /* 0x004fe40000000000 */
[----:B------:R-:W-:-:S04]  /*1860*/  UIADD3 UR10, UPT, UPT, -UR4, 0x100000, URZ ;  /* 0x00100000040a7890 */ /* 0x000fc8000fffe1ff */
[----:B------:R-:W-:Y:S02]  /*1870*/  USHF.L.U32 UR11, UR10, 0xb, URZ ;  /* 0x0000000b0a0b7899 */ /* 0x000fe400080006ff */
[----:B------:R-:W-:Y:S02]  /*1880*/  USHF.L.U32 UR10, UR10, 0x1, URZ ;  /* 0x000000010a0a7899 */ /* 0x000fe400080006ff */
[----:B------:R-:W-:-:S04]  /*1890*/  UIADD3 UR4, UPT, UPT, -UR4, 0x100000, URZ ;  /* 0x0010000004047890 */ /* 0x000fc8000fffe1ff */
[----:B------:R-:W-:Y:S02]  /*18a0*/  USHF.L.U32 UR5, UR4, 0xb, URZ ;  /* 0x0000000b04057899 */ /* 0x000fe400080006ff */
[----:B------:R-:W-:Y:S01]  /*18b0*/  USHF.L.U32 UR4, UR4, 0x1, URZ ;  /* 0x0000000104047899 */ /* 0x000fe200080006ff */
[----:B------:R-:W2:Y:S03]  /*18c0*/  FENCE.VIEW.ASYNC.S ;  /* 0x00000000000073c6 */ /* 0x000ea60000000000 */
[----:B--2---:R3:W5:Y:S08]  /*18d0*/  SYNCS.EXCH.64 URZ, [UR8+0x8008], UR10 ;  /* 0x0080080a08ff75b2 */ /* 0x0047700008000100 */
[----:B------:R3:W2:Y:S02]  /*18e0*/  SYNCS.EXCH.64 URZ, [UR8+0x8018], UR4 ;  /* 0x0080180408ff75b2 */ /* 0x0006a40008000100 */
[----:B---3--:R-:W-:Y:S01]  /*18f0*/  NOP ;  /* 0x0000000000007918 */ /* 0x008fe20000000000 */
.L_x_54:
[----:B--2---:R-:W-:Y:S05]  /*1900*/  BSYNC.RECONVERGENT B4 ;  /* 0x0000000000047941 */ /* 0x004fea0003800200 */
.L_x_53:
[----:B------:R-:W-:Y:S05]  /*1910*/  @!P0 BRA `(.L_x_55) ;  /* 0x00000008003c8947 */ /* 0x000fea0003800000 */
[----:B-----5:R-:W-:Y:S01]  /*1920*/  BAR.SYNC.DEFER_BLOCKING 0x0 ;  /* 0x0000000000007b1d */ /* 0x020fe20000010000 */
[----:B------:R-:W-:Y:S01]  /*1930*/  @!P3 IMAD.MOV.U32 R2, RZ, RZ, 0x4000 ;  /* 0x00004000ff02b424 */ /* 0x000fe200078e00ff */
[----:B------:R-:W-:Y:S02]  /*1940*/  ELECT P1, URZ, PT ;  /* 0x0000000000ff782f */ /* 0x000fe40003820000 */
[----:B------:R-:W-:Y:S02]  /*1950*/  ELECT P0, URZ, PT ;  /* 0x0000000000ff782f */ /* 0x000fe40003800000 */
[C---:B------:R-:W-:Y:S01]  /*1960*/  ISETP.LT.U32.AND P1, PT, R132.reuse, 0x20, P1 ;  /* 0x000000208400780c */ /* 0x040fe20000f21070 */
[----:B------:R-:W-:Y:S01]  /*1970*/  UMOV UR11, UR15 ;  /* 0x0000000f000b7c82 */ /* 0x000fe20008000000 */
[----:B------:R-:W-:Y:S01]  /*1980*/  ISETP.LT.U32.AND P0, PT, R132, 0x40, P0 ;  /* 0x000000408400780c */ /* 0x000fe20000701070 */
[----:B------:R-:W-:-:S04]  /*1990*/  ULOP3.LUT UR4, UR18, 0x1, URZ, 0xc0, !UPT ;  /* 0x0000000112047892 */ /* 0x000fc8000f8ec0ff */
[----:B------:R-:W-:Y:S02]  /*19a0*/  ULEA UR5, UR4, UR8, 0xc ;  /* 0x0000000804057291 */ /* 0x000fe4000f8e60ff */
[----:B------:R-:W-:-:S04]  /*19b0*/  ULEA UR6, UR4, UR19, 0x6 ;  /* 0x0000001304067291 */ /* 0x000fc8000f8e30ff */
[----:B------:R-:W-:Y:S01]  /*19c0*/  VOTEU.ANY UP0, P1 ;  /* 0x0000000000ff7886 */ /* 0x000fe20000800100 */
[----:B------:R-:W-:Y:S01]  /*19d0*/  VOTEU.ANY UP2, P1 ;  /* 0x0000000000ff7886 */ /* 0x000fe20000840100 */
[----:B------:R-:W-:Y:S01]  /*19e0*/  VOTEU.ANY UP1, P0 ;  /* 0x0000000000ff7886 */ /* 0x000fe20000020100 */
[----:B------:R-:W-:Y:S01]  /*19f0*/  VOTEU.ANY UP3, P0 ;  /* 0x0000000000ff7886 */ /* 0x000fe20000060100 */
[----:B------:R2:W-:Y:S01]  /*1a00*/  @!P3 SYNCS.ARRIVE.TRANS64 RZ, [UR8+0x8000], R2 ;  /* 0x00800002ffffb9a7 */ /* 0x0005e20008000008 */
[----:B------:R3:W-:Y:S06]  /*1a10*/  MEMBAR.ALL.CTA ;  /* 0x0000000000007992 */ /* 0x0007ec0000008000 */
[----:B---3--:R-:W3:Y:S01]  /*1a20*/  FENCE.VIEW.ASYNC.S ;  /* 0x00000000000073c6 */ /* 0x008ee20000000000 */
[----:B------:R-:W-:Y:S01]  /*1a30*/  @UP0 UIADD3 UR9, UPT, UPT, UR8, 0x8000, URZ ;  /* 0x0000800008090890 */ /* 0x000fe2000fffe0ff */
[----:B------:R-:W-:Y:S01]  /*1a40*/  @UP0 UMOV UR10, URZ ;  /* 0x000000ff000a0c82 */ /* 0x000fe20008000000 */
[----:B------:R-:W-:-:S02]  /*1a50*/  @UP1 UIADD3 UR4, UPT, UPT, UR5, 0x4000, URZ ;  /* 0x0000400005041890 */ /* 0x000fc4000fffe0ff */
[----:B------:R-:W-:Y:S01]  /*1a60*/  @UP1 UIADD3 UR5, UPT, UPT, UR8, 0x8000, URZ ;  /* 0x0000800008051890 */ /* 0x000fe2000fffe0ff */
[----:B------:R-:W-:Y:S01]  /*1a70*/  @UP1 UMOV UR7, URZ ;  /* 0x000000ff00071c82 */ /* 0x000fe20008000000 */
[----:B------:R-:W-:Y:S01]  /*1a80*/  UISETP.NE.U32.AND UP0, UPT, UR18, URZ, UPT ;  /* 0x000000ff1200728c */ /* 0x000fe2000bf05070 */
[----:B---3--:R-:W-:Y:S06]  /*1a90*/  BAR.SYNC.DEFER_BLOCKING 0x0 ;  /* 0x0000000000007b1d */ /* 0x008fec0000010000 */
[----:B------:R2:W-:Y:S02]  /*1aa0*/  @UP2 UTMALDG.2D [UR8], [UR20] ;  /* 0x00000008140025b4 */ /* 0x0005e40008008000 */
[----:B------:R-:W-:Y:S06]  /*1ab0*/  BAR.SYNC.DEFER_BLOCKING 0x0 ;  /* 0x0000000000007b1d */ /* 0x000fec0000010000 */
[----:B------:R2:W-:Y:S02]  /*1ac0*/  @UP3 UTMALDG.2D [UR4], [UR22] ;  /* 0x00000004160035b4 */ /* 0x0005e40008008000 */
[----:B------:R-:W-:Y:S06]  /*1ad0*/  BAR.SYNC.DEFER_BLOCKING 0x0 ;  /* 0x0000000000007b1d */ /* 0x000fec0000010000 */
[----:B------:R-:W3:Y:S02]  /*1ae0*/  SYNCS.PHASECHK.TRANS64.TRYWAIT P0, [UR8+0x8000], RZ ;  /* 0x008000ffff0075a7 */ /* 0x000ee40008001108 */
[----:B--23--:R-:W-:Y:S05]  /*1af0*/  @!P0 BRA `(.L_x_56) ;  /* 0x0000001000608947 */ /* 0x00cfea0003800000 */
.L_x_70:
[----:B------:R-:W-:Y:S05]  /*1b00*/  BRA.U UP0, `(.L_x_57) ;  /* 0x00000001005c7547 */ /* 0x000fea000b800000 */
[----:B------:R-:W-:Y:S02]  /*1b10*/  UIADD3 UR4, UPT, UPT, UR8, 0x4000, URZ ;  /* 0x0000400008047890 */ /* 0x000fe4000fffe0ff */
[----:B------:R-:W-:Y:S02]  /*1b20*/  USHF.R.U32.HI UR5, URZ, 0x4, UR8 ;  /* 0x00000004ff057899 */ /* 0x000fe40008011608 */
[----:B------:R-:W-:Y:S02]  /*1b30*/  USHF.R.U32.HI UR6, URZ, 0x4, UR4 ;  /* 0x00000004ff067899 */ /* 0x000fe40008011604 */
[----:B------:R-:W-:Y:S02]  /*1b40*/  USGXT.U32 UR4, UR5, 0xe ;  /* 0x0000000e0504789a */ /* 0x000fe40008000000 */
[----:B------:R-:W-:Y:S01]  /*1b50*/  USGXT.U32 UR6, UR6, 0xe ;  /* 0x0000000e0606789a */ /* 0x000fe20008000000 */
[----:B------:R-:W-:Y:S01]  /*1b60*/  UMOV UR12, 0x1000080 ;  /* 0x01000080000c7882 */ /* 0x000fe20000000000 */
[----:B------:R-:W-:Y:S01]  /*1b70*/  UMOV UR13, 0x40004040 ;  /* 0x40004040000d7882 */ /* 0x000fe20000000000 */
[----:B------:R-:W-:Y:S01]  /*1b80*/  UMOV UR7, URZ ;  /* 0x000000ff00077c82 */ /* 0x000fe20008000000 */
[----:B------:R-:W-:Y:S01]  /*1b90*/  UMOV UR10, 0xfffffffe ;  /* 0xfffffffe000a7882 */ /* 0x000fe20000000000 */
[----:B------:R-:W-:Y:S01]  /*1ba0*/  UMOV UR11, 0x7fffbfdf ;  /* 0x7fffbfdf000b7882 */ /* 0x000fe20000000000 */
[----:B------:R-:W-:Y:S01]  /*1bb0*/  UMOV UR5, URZ ;  /* 0x000000ff00057c82 */ /* 0x000fe20008000000 */
[----:B------:R-:W-:-:S02]  /*1bc0*/  UIADD3.64 UR12, UPT, UPT, UR6, UR12, URZ ;  /* 0x0000000c060c7297 */ /* 0x000fc4000fffe0ff */
[----:B------:R-:W-:Y:S02]  /*1bd0*/  ULOP3.LUT UR6, UR6, 0x1000000, URZ, 0xfc, !UPT ;  /* 0x0100000006067892 */ /* 0x000fe4000f8efcff */
[----:B------:R-:W-:Y:S01]  /*1be0*/  UIADD3.64 UR10, UPT, UPT, UR4, -UR10, URZ ;  /* 0x8000000a040a7297 */ /* 0x000fe2000fffe0ff */
[----:B------:R-:W-:Y:S01]  /*1bf0*/  UMOV UR26, 0x0 ;  /* 0x00000000001a7882 */ /* 0x000fe20000000000 */
[----:B------:R-:W-:Y:S01]  /*1c00*/  UMOV UR27, 0x8210010 ;  /* 0x08210010001b7882 */ /* 0x000fe20000000000 */
[----:B------:R-:W-:Y:S01]  /*1c10*/  UMOV UR5, 0x80004020 ;  /* 0x8000402000057882 */ /* 0x000fe20000000000 */
[----:B------:R-:W-:Y:S01]  /*1c20*/  UMOV UR7, 0x40004040 ;  /* 0x4000404000077882 */ /* 0x000fe20000000000 */
[----:B------:R-:W-:Y:S01]  /*1c30*/  UMOV UR28, 0x0 ;  /* 0x00000000001c7882 */ /* 0x000fe20000000000 */
[----:B------:R-:W-:Y:S01]  /*1c40*/  UMOV UR29, 0x8210010 ;  /* 0x08210010001d7882 */ /* 0x000fe20000000000 */
[----:B------:R2:W-:Y:S02]  /*1c50*/  UTCHMMA gdesc[UR4], gdesc[UR6], tmem[UR24], tmem[UR26], idesc[UR27], !UPT ;  /* 0x00ff1a06040075ea */ /* 0x0005e4000f800018 */
[----:B------:R2:W-:Y:S01]  /*1c60*/  UTCHMMA gdesc[UR10], gdesc[UR12], tmem[UR24], tmem[UR28], idesc[UR29], UPT ;  /* 0x00ff1c0c0a0075ea */ /* 0x0005e2000b800018 */
[----:B------:R-:W-:-:S02]  /*1c70*/  NOP ;  /* 0x0000000000007918 */ /* 0x000fc40000000000 */
.L_x_57:
[----:B------:R-:W-:Y:S01]  /*1c80*/  ELECT P0, URZ, PT ;  /* 0x0000000000ff782f */ /* 0x000fe20003800000 */
[----:B--2---:R-:W-:Y:S01]  /*1c90*/  UMOV UR4, UR14 ;  /* 0x0000000e00047c82 */ /* 0x004fe20008000000 */
[----:B------:R-:W-:Y:S02]  /*1ca0*/  UMOV UR5, URZ ;  /* 0x000000ff00057c82 */ /* 0x000fe40008000000 */
[----:B------:R-:W-:-:S13]  /*1cb0*/  ISETP.LT.U32.AND P0, PT, R132, 0x20, P0 ;  /* 0x000000208400780c */ /* 0x000fda0000701070 */
[----:B------:R-:W-:Y:S01]  /*1cc0*/  VOTEU.ANY UP0, P0 ;  /* 0x0000000000ff7886 */ /* 0x000fe20000000100 */
[----:B------:R-:W-:Y:S01]  /*1cd0*/  VOTEU.ANY UP1, P0 ;  /* 0x0000000000ff7886 */ /* 0x000fe20000020100 */
[----:B------:R-:W-:-:S03]  /*1ce0*/  ISETP.GE.U32.AND P0, PT, R12, 0x21, PT ;  /* 0x000000210c00780c */ /* 0x000fc60003f06070 */
[----:B------:R-:W-:Y:S02]  /*1cf0*/  @UP0 UMOV UR4, UR4 ;  /* 0x0000000400040c82 */ /* 0x000fe40008000000 */
[----:B------:R2:W-:Y:S01]  /*1d00*/  @UP1 UTCBAR [UR4], URZ ;  /* 0x000000ff040013e9 */ /* 0x0005e200080000ff */
[----:B------:R-:W-:Y:S06]  /*1d10*/  BAR.SYNC.DEFER_BLOCKING 0x0 ;  /* 0x0000000000007b1d */ /* 0x000fec0000010000 */
[----:B------:R-:W3:Y:S02]  /*1d20*/  SYNCS.PHASECHK.TRANS64.TRYWAIT P1, [UR8+0x8010], RZ ;  /* 0x008010ffff0075a7 */ /* 0x000ee40008021108 */
[----:B--23--:R-:W-:Y:S05]  /*1d30*/  @!P1 BRA `(.L_x_58) ;  /* 0x0000000c00dc9947 */ /* 0x00cfea0003800000 */
.L_x_71:
[----:B------:R-:W-:Y:S01]  /*1d40*/  UMOV UR4, URZ ;  /* 0x000000ff00047c82 */ /* 0x000fe20008000000 */
[----:B------:R-:W-:Y:S05]  /*1d50*/  @!P0 BRA `(.L_x_55) ;  /* 0x00000004002c8947 */ /* 0x000fea0003800000 */
[----:B------:R-:W2:Y:S01]  /*1d60*/  LDCU UR32, c[0x0][0x3a0] ;  /* 0x00007400ff2077ac */ /* 0x000ea20008000800 */
[----:B------:R-:W-:Y:S01]  /*1d70*/  UMOV UR9, 0x1 ;  /* 0x0000000100097882 */ /* 0x000fe20000000000 */
[----:B------:R-:W-:-:S05]  /*1d80*/  UMOV UR14, 0x20 ;  /* 0x00000020000e7882 */ /* 0x000fca0000000000 */
.L_x_62:
[----:B------:R-:W-:Y:S01]  /*1d90*/  BAR.SYNC.DEFER_BLOCKING 0x0 ;  /* 0x0000000000007b1d */ /* 0x000fe20000010000 */
[----:B------:R-:W-:Y:S01]  /*1da0*/  ULEA UR25, UR9, UR8, 0x3 ;  /* 0x0000000809197291 */ /* 0x000fe2000f8e18ff */
[----:B------:R-:W-:Y:S01]  /*1db0*/  @!P3 IMAD.MOV.U32 R2, RZ, RZ, 0x4000 ;  /* 0x00004000ff02b424 */ /* 0x000fe200078e00ff */
[----:B------:R-:W-:Y:S01]  /*1dc0*/  ELECT P1, URZ, PT ;  /* 0x0000000000ff782f */ /* 0x000fe20003820000 */
[----:B------:R-:W-:-:S03]  /*1dd0*/  ULEA UR12, UR9, UR8, 0xd ;  /* 0x00000008090c7291 */ /* 0x000fc6000f8e68ff */
[----:B------:R-:W-:Y:S02]  /*1de0*/  ISETP.LT.U32.AND P1, PT, R132, 0x20, P1 ;  /* 0x000000208400780c */ /* 0x000fe40000f21070 */
[----:B------:R-:W-:Y:S01]  /*1df0*/  ELECT P0, URZ, PT ;  /* 0x0000000000ff782f */ /* 0x000fe20003800000 */
[----:B------:R-:W-:-:S03]  /*1e00*/  ULOP3.LUT UR28, UR18, 0x1, URZ, 0xc0, !UPT ;  /* 0x00000001121c7892 */ /* 0x000fc6000f8ec0ff */
[----:B------:R-:W-:Y:S01]  /*1e10*/  ISETP.LT.U32.AND P0, PT, R132, 0x40, P0 ;  /* 0x000000408400780c */ /* 0x000fe20000701070 */
[----:B------:R-:W-:Y:S02]  /*1e20*/  UIADD3 UR5, UPT, UPT, UR12, 0x4000, URZ ;  /* 0x000040000c057890 */ /* 0x000fe4000fffe0ff */
[----:B------:R-:W-:Y:S02]  /*1e30*/  ULEA UR30, UR28, UR19, 0x6 ;  /* 0x000000131c1e7291 */ /* 0x000fe4000f8e30ff */
[----:B------:R-:W-:Y:S01]  /*1e40*/  ULEA UR28, UR28, UR5, 0xc ;  /* 0x000000051c1c7291 */ /* 0x000fe2000f8e60ff */
[----:B------:R-:W-:Y:S01]  /*1e50*/  UMOV UR31, UR14 ;  /* 0x0000000e001f7c82 */ /* 0x000fe20008000000 */
[----:B------:R-:W-:Y:S01]  /*1e60*/  VOTEU.ANY UP0, P1 ;  /* 0x0000000000ff7886 */ /* 0x000fe20000800100 */
[----:B------:R-:W-:Y:S01]  /*1e70*/  USHF.L.U32 UR6, UR4, 0x1f, URZ ;  /* 0x0000001f04067899 */ /* 0x000fe200080006ff */
[----:B------:R3:W-:Y:S01]  /*1e80*/  @!P3 SYNCS.ARRIVE.TRANS64 RZ, [UR25+0x8000], R2 ;  /* 0x00800002ffffb9a7 */ /* 0x0007e20008000019 */
[----:B------:R5:W-:Y:S06]  /*1e90*/  MEMBAR.ALL.CTA ;  /* 0x0000000000007992 */ /* 0x000bec0000008000 */
[----:B-----5:R-:W5:Y:S01]  /*1ea0*/  FENCE.VIEW.ASYNC.S ;  /* 0x00000000000073c6 */ /* 0x020f620000000000 */
[----:B------:R-:W-:Y:S01]  /*1eb0*/  @UP0 UIADD3 UR13, UPT, UPT, UR25, 0x8000, URZ ;  /* 0x00008000190d0890 */ /* 0x000fe2000fffe0ff */
[----:B-----5:R-:W-:Y:S01]  /*1ec0*/  VOTEU.ANY UP0, P1 ;  /* 0x0000000000ff7886 */ /* 0x020fe20000800100 */
[----:B------:R-:W-:Y:S01]  /*1ed0*/  VOTEU.ANY UP1, P0 ;  /* 0x0000000000ff7886 */ /* 0x000fe20000020100 */
[----:B---3--:R-:W-:-:S04]  /*1ee0*/  IMAD.U32 R2, RZ, RZ, UR6 ;  /* 0x00000006ff027e24 */ /* 0x008fc8000f8e00ff */
[----:B------:R-:W-:Y:S01]  /*1ef0*/  @UP1 UIADD3 UR29, UPT, UPT, UR25, 0x8000, URZ ;  /* 0x00008000191d1890 */ /* 0x000fe2000fffe0ff */
[----:B------:R-:W-:Y:S01]  /*1f00*/  VOTEU.ANY UP1, P0 ;  /* 0x0000000000ff7886 */ /* 0x000fe20000020100 */
[----:B------:R-:W-:Y:S06]  /*1f10*/  BAR.SYNC.DEFER_BLOCKING 0x0 ;  /* 0x0000000000007b1d */ /* 0x000fec0000010000 */
[----:B------:R3:W-:Y:S01]  /*1f20*/  @UP0 UTMALDG.2D [UR12], [UR20] ;  /* 0x0000000c140005b4 */ /* 0x0007e20008008000 */
[----:B------:R-:W-:Y:S01]  /*1f30*/  UISETP.NE.U32.AND UP0, UPT, UR18, URZ, UPT ;  /* 0x000000ff1200728c */ /* 0x000fe2000bf05070 */
[----:B------:R-:W-:Y:S06]  /*1f40*/  BAR.SYNC.DEFER_BLOCKING 0x0 ;  /* 0x0000000000007b1d */ /* 0x000fec0000010000 */
[----:B------:R3:W-:Y:S02]  /*1f50*/  @UP1 UTMALDG.2D [UR28], [UR22] ;  /* 0x0000001c160015b4 */ /* 0x0007e40008008000 */
[----:B------:R-:W-:Y:S06]  /*1f60*/  BAR.SYNC.DEFER_BLOCKING 0x0 ;  /* 0x0000000000007b1d */ /* 0x000fec0000010000 */
[----:B------:R-:W5:Y:S02]  /*1f70*/  SYNCS.PHASECHK.TRANS64.TRYWAIT P0, [UR25+0x8000], R2 ;  /* 0x00800002ff0075a7 */ /* 0x000f640008001119 */
[----:B---3-5:R-:W-:Y:S05]  /*1f80*/  @!P0 BRA `(.L_x_59) ;  /* 0x0000000c00548947 */ /* 0x028fea0003800000 */
.L_x_72:
[----:B------:R-:W-:Y:S05]  /*1f90*/  BRA.U UP0, `(.L_x_60) ;  /* 0x0000000100507547 */ /* 0x000fea000b800000 */
[----:B------:R-:W-:Y:S02]  /*1fa0*/  USHF.R.U32.HI UR10, URZ, 0x4, UR12 ;  /* 0x00000004ff0a7899 */ /* 0x000fe4000801160c */
[----:B------:R-:W-:Y:S02]  /*1fb0*/  USHF.R.U32.HI UR12, URZ, 0x4, UR5 ;  /* 0x00000004ff0c7899 */ /* 0x000fe40008011605 */
[----:B------:R-:W-:Y:S02]  /*1fc0*/  USGXT.U32 UR10, UR10, 0xe ;  /* 0x0000000e0a0a789a */ /* 0x000fe40008000000 */
[----:B------:R-:W-:Y:S02]  /*1fd0*/  USGXT.U32 UR12, UR12, 0xe ;  /* 0x0000000e0c0c789a */ /* 0x000fe40008000000 */
[----:B------:R-:W-:Y:S02]  /*1fe0*/  UIADD3 UR26, UP0, UPT, UR10, 0x2, URZ ;  /* 0x000000020a1a7890 */ /* 0x000fe4000ff1e0ff */
[----:B------:R-:W-:Y:S01]  /*1ff0*/  UIADD3 UR28, UP1, UPT, UR12, 0x1000080, URZ ;  /* 0x010000800c1c7890 */ /* 0x000fe2000ff3e0ff */
[----:B------:R-:W-:Y:S01]  /*2000*/  UMOV UR5, URZ ;  /* 0x000000ff00057c82 */ /* 0x000fe20008000000 */
[----:B------:R-:W-:Y:S01]  /*2010*/  UMOV UR6, URZ ;  /* 0x000000ff00067c82 */ /* 0x000fe20008000000 */
[----:B------:R-:W-:-:S02]  /*2020*/  ULOP3.LUT UR12, UR12, 0x1000000, URZ, 0xfc, !UPT ;  /* 0x010000000c0c7892 */ /* 0x000fc4000f8efcff */
[----:B------:R-:W-:Y:S02]  /*2030*/  UIADD3.X UR27, UPT, UPT, UR5, -0x7fffbfe0, URZ, UP0, !UPT ;  /* 0x80004020051b7890 */ /* 0x000fe400087fe4ff */
[----:B------:R-:W-:Y:S01]  /*2040*/  UIADD3.X UR29, UPT, UPT, UR6, 0x40004040, URZ, UP1, !UPT ;  /* 0x40004040061d7890 */ /* 0x000fe20008ffe4ff */
[----:B------:R-:W-:Y:S01]  /*2050*/  UMOV UR30, 0x0 ;  /* 0x00000000001e7882 */ /* 0x000fe20000000000 */
[----:B------:R-:W-:Y:S01]  /*2060*/  UMOV UR31, 0x8210010 ;  /* 0x08210010001f7882 */ /* 0x000fe20000000000 */
[----:B------:R-:W-:Y:S01]  /*2070*/  UMOV UR11, 0x80004020 ;  /* 0x80004020000b7882 */ /* 0x000fe20000000000 */
[----:B------:R-:W-:Y:S01]  /*2080*/  UMOV UR13, 0x40004040 ;  /* 0x40004040000d7882 */ /* 0x000fe20000000000 */
[----:B------:R-:W-:Y:S01]  /*2090*/  UMOV UR6, 0x0 ;  /* 0x0000000000067882 */ /* 0x000fe20000000000 */
[----:B------:R-:W-:Y:S01]  /*20a0*/  UMOV UR7, 0x8210010 ;  /* 0x0821001000077882 */ /* 0x000fe20000000000 */
[----:B------:R3:W-:Y:S02]  /*20b0*/  UTCHMMA gdesc[UR10], gdesc[UR12], tmem[UR24], tmem[UR30], idesc[UR31], UPT ;  /* 0x00ff1e0c0a0075ea */ /* 0x0007e4000b800018 */
[----:B------:R3:W-:Y:S01]  /*20c0*/  UTCHMMA gdesc[UR26], gdesc[UR28], tmem[UR24], tmem[UR6], idesc[UR7], UPT ;  /* 0x00ff061c1a0075ea */ /* 0x0007e2000b800018 */
[----:B------:R-:W-:-:S02]  /*20d0*/  NOP ;  /* 0x0000000000007918 */ /* 0x000fc40000000000 */
.L_x_60:
[----:B------:R-:W-:Y:S01]  /*20e0*/  ELECT P0, URZ, PT ;  /* 0x0000000000ff782f */ /* 0x000fe20003800000 */
[----:B---3--:R-:W-:-:S03]  /*20f0*/  UIADD3 UR6, UPT, UPT, UR25, 0x8010, URZ ;  /* 0x0000801019067890 */ /* 0x008fc6000fffe0ff */
[----:B------:R-:W-:Y:S01]  /*2100*/  ISETP.LT.U32.AND P0, PT, R132, 0x20, P0 ;  /* 0x000000208400780c */ /* 0x000fe20000701070 */
[----:B------:R-:W-:-:S12]  /*2110*/  UMOV UR7, URZ ;  /* 0x000000ff00077c82 */ /* 0x000fd80008000000 */
[----:B------:R-:W-:Y:S01]  /*2120*/  VOTEU.ANY UP0, P0 ;  /* 0x0000000000ff7886 */ /* 0x000fe20000000100 */
[----:B------:R-:W-:-:S04]  /*2130*/  VOTEU.ANY UP1, P0 ;  /* 0x0000000000ff7886 */ /* 0x000fc80000020100 */
[----:B------:R-:W-:Y:S02]  /*2140*/  @UP0 UMOV UR6, UR6 ;  /* 0x0000000600060c82 */ /* 0x000fe40008000000 */
[----:B------:R3:W-:Y:S01]  /*2150*/  @UP1 UTCBAR [UR6], URZ ;  /* 0x000000ff060013e9 */ /* 0x0007e200080000ff */
[----:B------:R-:W-:Y:S06]  /*2160*/  BAR.SYNC.DEFER_BLOCKING 0x0 ;  /* 0x0000000000007b1d */ /* 0x000fec0000010000 */
[----:B------:R-:W5:Y:S02]  /*2170*/  SYNCS.PHASECHK.TRANS64.TRYWAIT P0, [UR25+0x8010], R2 ;  /* 0x00801002ff0075a7 */ /* 0x000f640008001119 */
[----:B---3-5:R-:W-:Y:S05]  /*2180*/  @!P0 BRA `(.L_x_61) ;  /* 0x0000000800e08947 */ /* 0x028fea0003800000 */
.L_x_73:
[----:B------:R-:W-:Y:S02]  /*2190*/  UIADD3 UR9, UPT, UPT, UR9, 0x1, URZ ;  /* 0x0000000109097890 */ /* 0x000fe4000fffe0ff */
[----:B------:R-:W-:Y:S02]  /*21a0*/  UIADD3 UR14, UPT, UPT, UR14, 0x20, URZ ;  /* 0x000000200e0e7890 */ /* 0x000fe4000fffe0ff */
[----:B------:R-:W-:-:S04]  /*21b0*/  UISETP.NE.U32.AND UP0, UPT, UR9, 0x2, UPT ;  /* 0x000000020900788c */ /* 0x000fc8000bf05070 */
[----:B------:R-:W-:Y:S02]  /*21c0*/  USEL UR5, URZ, 0x1, UP0 ;  /* 0x00000001ff057887 */ /* 0x000fe40008000000 */
[----:B------:R-:W-:Y:S02]  /*21d0*/  USEL UR9, UR9, URZ, UP0 ;  /* 0x000000ff09097287 */ /* 0x000fe40008000000 */
[----:B--2---:R-:W-:Y:S02]  /*21e0*/  UISETP.GE.AND UP0, UPT, UR14, UR32, UPT ;  /* 0x000000200e00728c */ /* 0x004fe4000bf06270 */
[----:B------:R-:W-:-:S07]  /*21f0*/  ULOP3.LUT UR4, UR4, UR5, URZ, 0x3c, !UPT ;  /* 0x0000000504047292 */ /* 0x000fce000f8e3cff */
[----:B------:R-:W-:Y:S05]  /*2200*/  BRA.U !UP0, `(.L_x_62) ;  /* 0xfffffff908e07547 */ /* 0x000fea000b83ffff */
.L_x_55:
[----:B-----5:R-:W-:Y:S06]  /*2210*/  BAR.SYNC.DEFER_BLOCKING 0x0 ;  /* 0x0000000000007b1d */ /* 0x020fec0000010000 */
[----:B------:R-:W-:Y:S04]  /*2220*/  BSSY.RECONVERGENT B4, `(.L_x_63) ;  /* 0x0000004000047945 */ /* 0x000fe80003800200 */
[----:B------:R-:W-:Y:S05]  /*2230*/  @P3 BRA `(.L_x_64) ;  /* 0x0000000000083947 */ /* 0x000fea0003800000 */
[----:B------:R-:W2:Y:S02]  /*2240*/  SYNCS.CCTL.IV [UR8+0x8000] ;  /* 0x00800000ff0079b1 */ /* 0x000ea40008000008 */
[----:B--2---:R-:W2:Y:S02]  /*2250*/  SYNCS.CCTL.IV [UR8+0x8010] ;  /* 0x00801000ff0079b1 */ /* 0x004ea40008000008 */
.L_x_64:
[----:B------:R-:W-:Y:S05]  /*2260*/  BSYNC.RECONVERGENT B4 ;  /* 0x0000000000047941 */ /* 0x000fea0003800200 */
.L_x_63:
[----:B--2---:R-:W-:Y:S06]  /*2270*/  BAR.SYNC.DEFER_BLOCKING 0x0 ;  /* 0x0000000000007b1d */ /* 0x004fec0000010000 */
[----:B------:R-:W-:Y:S04]  /*2280*/  BSSY.RECONVERGENT B4, `(.L_x_65) ;  /* 0x0000004000047945 */ /* 0x000fe80003800200 */
[----:B------:R-:W-:Y:S05]  /*2290*/  @P3 BRA `(.L_x_66) ;  /* 0x0000000000083947 */ /* 0x000fea0003800000 */
[----:B------:R-:W2:Y:S02]  /*22a0*/  SYNCS.CCTL.IV [UR8+0x8008] ;  /* 0x00800800ff0079b1 */ /* 0x000ea40008000008 */
[----:B--2---:R-:W2:Y:S02]  /*22b0*/  SYNCS.CCTL.IV [UR8+0x8018] ;  /* 0x00801800ff0079b1 */ /* 0x004ea40008000008 */
.L_x_66:
[----:B------:R-:W-:Y:S05]  /*22c0*/  BSYNC.RECONVERGENT B4 ;  /* 0x0000000000047941 */ /* 0x000fea0003800200 */
.L_x_65:
[----:B------:R-:W-:Y:S01]  /*22d0*/  USHF.L.U32 UR4, UR18, 0x15, URZ ;  /* 0x0000001512047899 */ /* 0x000fe200080006ff */
[C---:B------:R-:W-:Y:S01]  /*22e0*/  IMAD.SHL.U32 R2, R0.reuse, 0x80, RZ ;  /* 0x0000008000027824 */ /* 0x040fe200078e00ff */
[----:B------:R-:W-:Y:S01]  /*22f0*/  ELECT P0, URZ, PT ;  /* 0x0000000000ff782f */ /* 0x000fe20003800000 */
[----:B------:R-:W-:Y:S01]  /*2300*/  IMAD.SHL.U32 R3, R0, 0x10, RZ ;  /* 0x0000001000037824 */ /* 0x000fe200078e00ff */
[----:B------:R-:W-:Y:S02]  /*2310*/  ULOP3.LUT UR4, UR4, 0x600000, URZ, 0xc0, !UPT ;  /* 0x0060000004047892 */ /* 0x000fe4000f8ec0ff */
[----:B------:R-:W-:Y:S01]  /*2320*/  LOP3.LUT R0, R2, 0x3f80, RZ, 0xc0, !PT ;  /* 0x00003f8002007812 */ /* 0x000fe200078ec0ff */
[----:B------:R-:W-:Y:S01]  /*2330*/  ULOP3.LUT UR18, UR18, 0x1, URZ, 0xc0, !UPT ;  /* 0x0000000112127892 */ /* 0x000fe2000f8ec0ff */
[----:B------:R-:W-:Y:S01]  /*2340*/  ISETP.LT.U32.AND P0, PT, R132, 0x40, P0 ;  /* 0x000000408400780c */ /* 0x000fe20000701070 */
[----:B------:R-:W-:Y:S01]  /*2350*/  UIADD3 UR4, UPT, UPT, UR24, UR4, URZ ;  /* 0x0000000418047290 */ /* 0x000fe2000fffe0ff */
[----:B------:R-:W-:Y:S01]  /*2360*/  LOP3.LUT R0, R0, 0x70, R3, 0xf8, !PT ;  /* 0x0000007000007812 */ /* 0x000fe200078ef803 */
[----:B------:R-:W-:Y:S01]  /*2370*/  ULEA UR5, UR18, UR19, 0x6 ;  /* 0x0000001312057291 */ /* 0x000fe2000f8e30ff */
[----:B------:R-:W-:-:S02]  /*2380*/  UMOV UR6, UR15 ;  /* 0x0000000f00067c82 */ /* 0x000fc40008000000 */
[C---:B------:R-:W-:Y:S02]  /*2390*/  LOP3.LUT R2, R0.reuse, 0x10, RZ, 0x3c, !PT ;  /* 0x0000001000027812 */ /* 0x040fe400078e3cff */
[----:B------:R-:W-:Y:S02]  /*23a0*/  LOP3.LUT R3, R0, 0x20, RZ, 0x3c, !PT ;  /* 0x0000002000037812 */ /* 0x000fe400078e3cff */
[----:B----4-:R-:W3:Y:S01]  /*23b0*/  LDTM.x128 R4, tmem[UR4] ;  /* 0x00000004000479ee */ /* 0x010ee200083c0000 */
[----:B------:R-:W-:Y:S01]  /*23c0*/  NOP ;  /* 0x0000000000007918 */ /* 0x000fe20000000000 */
[----:B------:R-:W-:Y:S01]  /*23d0*/  ULEA UR4, UR18, UR8, 0xe ;  /* 0x0000000812047291 */ /* 0x000fe2000f8e70ff */
[----:B---3--:R-:W-:Y:S01]  /*23e0*/  VOTEU.ANY UP1, P0 ;  /* 0x0000000000ff7886 */ /* 0x008fe20000020100 */
[----:B------:R-:W-:Y:S01]  /*23f0*/  VOTEU.ANY UP0, P0 ;  /* 0x0000000000ff7886 */ /* 0x000fe20000000100 */
[----:B------:R-:W-:Y:S02]  /*2400*/  F2FP.F16.F32.PACK_AB R4, R5, R4 ;  /* 0x000000040504723e */ /* 0x000fe400000000ff */
[----:B------:R-:W-:-:S02]  /*2410*/  F2FP.F16.F32.PACK_AB R68, R69, R68 ;  /* 0x000000444544723e */ /* 0x000fc400000000ff */
[----:B------:R-:W-:Y:S02]  /*2420*/  F2FP.F16.F32.PACK_AB R5, R7, R6 ;  /* 0x000000060705723e */ /* 0x000fe400000000ff */
[----:B------:R-:W-:Y:S02]  /*2430*/  F2FP.F16.F32.PACK_AB R12, R13, R12 ;  /* 0x0000000c0d0c723e */ /* 0x000fe400000000ff */
[----:B------:R-:W-:Y:S02]  /*2440*/  F2FP.F16.F32.PACK_AB R69, R71, R70 ;  /* 0x000000464745723e */ /* 0x000fe400000000ff */
[----:B------:R-:W-:Y:S02]  /*2450*/  F2FP.F16.F32.PACK_AB R76, R77, R76 ;  /* 0x0000004c4d4c723e */ /* 0x000fe400000000ff */
[----:B------:R-:W-:Y:S02]  /*2460*/  F2FP.F16.F32.PACK_AB R6, R9, R8 ;  /* 0x000000080906723e */ /* 0x000fe400000000ff */
[----:B------:R-:W-:-:S02]  /*2470*/  F2FP.F16.F32.PACK_AB R7, R11, R10 ;  /* 0x0000000a0b07723e */ /* 0x000fc400000000ff */
[----:B------:R-:W-:Y:S02]  /*2480*/  F2FP.F16.F32.PACK_AB R13, R15, R14 ;  /* 0x0000000e0f0d723e */ /* 0x000fe400000000ff */
[----:B------:R-:W-:Y:S01]  /*2490*/  F2FP.F16.F32.PACK_AB R20, R21, R20 ;  /* 0x000000141514723e */ /* 0x000fe200000000ff */
[----:B--2---:R2:W-:Y:S01]  /*24a0*/  STS.128 [R0+UR8], R4 ;  /* 0x0000000400007988 */ /* 0x0045e20008000c08 */
[----:B------:R-:W-:Y:S02]  /*24b0*/  F2FP.F16.F32.PACK_AB R70, R73, R72 ;  /* 0x000000484946723e */ /* 0x000fe400000000ff */
[----:B------:R-:W-:Y:S02]  /*24c0*/  F2FP.F16.F32.PACK_AB R71, R75, R74 ;  /* 0x0000004a4b47723e */ /* 0x000fe400000000ff */
[----:B------:R-:W-:Y:S02]  /*24d0*/  F2FP.F16.F32.PACK_AB R77, R79, R78 ;  /* 0x0000004e4f4d723e */ /* 0x000fe400000000ff */
[----:B------:R-:W-:Y:S01]  /*24e0*/  F2FP.F16.F32.PACK_AB R84, R85, R84 ;  /* 0x000000545554723e */ /* 0x000fe200000000ff */
[----:B------:R3:W-:Y:S01]  /*24f0*/  STS.128 [R0+UR8+0x4000], R68 ;  /* 0x0040004400007988 */ /* 0x0007e20008000c08 */
[----:B------:R-:W-:-:S02]  /*2500*/  F2FP.F16.F32.PACK_AB R14, R17, R16 ;  /* 0x00000010110e723e */ /* 0x000fc400000000ff */
[----:B------:R-:W-:Y:S02]  /*2510*/  F2FP.F16.F32.PACK_AB R15, R19, R18 ;  /* 0x00000012130f723e */ /* 0x000fe400000000ff */
[----:B------:R-:W-:Y:S02]  /*2520*/  F2FP.F16.F32.PACK_AB R21, R23, R22 ;  /* 0x000000161715723e */ /* 0x000fe400000000ff */
[----:B------:R-:W-:Y:S01]  /*2530*/  F2FP.F16.F32.PACK_AB R28, R29, R28 ;  /* 0x0000001c1d1c723e */ /* 0x000fe200000000ff */
[----:B------:R4:W-:Y:S01]  /*2540*/  STS.128 [R2+UR8], R12 ;  /* 0x0000000c02007988 */ /* 0x0009e20008000c08 */
[----:B------:R-:W-:Y:S02]  /*2550*/  F2FP.F16.F32.PACK_AB R78, R81, R80 ;  /* 0x00000050514e723e */ /* 0x000fe400000000ff */
[----:B------:R-:W-:Y:S02]  /*2560*/  F2FP.F16.F32.PACK_AB R79, R83, R82 ;  /* 0x00000052534f723e */ /* 0x000fe400000000ff */
[----:B------:R-:W-:-:S02]  /*2570*/  F2FP.F16.F32.PACK_AB R85, R87, R86 ;  /* 0x000000565755723e */ /* 0x000fc400000000ff */
[----:B------:R-:W-:Y:S01]  /*2580*/  F2FP.F16.F32.PACK_AB R92, R93, R92 ;  /* 0x0000005c5d5c723e */ /* 0x000fe200000000ff */
[----:B------:R4:W-:Y:S01]  /*2590*/  STS.128 [R2+UR8+0x4000], R76 ;  /* 0x0040004c02007988 */ /* 0x0009e20008000c08 */
[----:B------:R-:W-:Y:S02]  /*25a0*/  F2FP.F16.F32.PACK_AB R22, R25, R24 ;  /* 0x000000181916723e */ /* 0x000fe400000000ff */
[----:B------:R-:W-:Y:S02]  /*25b0*/  F2FP.F16.F32.PACK_AB R23, R27, R26 ;  /* 0x0000001a1b17723e */ /* 0x000fe400000000ff */
[----:B------:R-:W-:Y:S02]  /*25c0*/  F2FP.F16.F32.PACK_AB R29, R31, R30 ;  /* 0x0000001e1f1d723e */ /* 0x000fe400000000ff */
[----:B------:R-:W-:Y:S01]  /*25d0*/  F2FP.F16.F32.PACK_AB R36, R37, R36 ;  /* 0x000000242524723e */ /* 0x000fe200000000ff */
[----:B------:R4:W-:Y:S01]  /*25e0*/  STS.128 [R3+UR8], R20 ;  /* 0x0000001403007988 */ /* 0x0009e20008000c08 */
[----:B------:R-:W-:-:S02]  /*25f0*/  F2FP.F16.F32.PACK_AB R86, R89, R88 ;  /* 0x000000585956723e */ /* 0x000fc400000000ff */
[----:B------:R-:W-:Y:S02]  /*2600*/  F2FP.F16.F32.PACK_AB R87, R91, R90 ;  /* 0x0000005a5b57723e */ /* 0x000fe400000000ff */
[----:B------:R-:W-:Y:S02]  /*2610*/  F2FP.F16.F32.PACK_AB R93, R95, R94 ;  /* 0x0000005e5f5d723e */ /* 0x000fe400000000ff */
[----:B------:R-:W-:Y:S01]  /*2620*/  F2FP.F16.F32.PACK_AB R100, R101, R100 ;  /* 0x000000646564723e */ /* 0x000fe200000000ff */
[----:B------:R4:W-:Y:S01]  /*2630*/  STS.128 [R3+UR8+0x4000], R84 ;  /* 0x0040005403007988 */ /* 0x0009e20008000c08 */
[----:B------:R-:W-:Y:S02]  /*2640*/  F2FP.F16.F32.PACK_AB R30, R33, R32 ;  /* 0x00000020211e723e */ /* 0x000fe400000000ff */
[----:B------:R-:W-:Y:S02]  /*2650*/  F2FP.F16.F32.PACK_AB R31, R35, R34 ;  /* 0x00000022231f723e */ /* 0x000fe400000000ff */
[----:B------:R-:W-:-:S02]  /*2660*/  F2FP.F16.F32.PACK_AB R37, R39, R38 ;  /* 0x000000262725723e */ /* 0x000fc400000000ff */
[----:B------:R-:W-:Y:S02]  /*2670*/  F2FP.F16.F32.PACK_AB R44, R45, R44 ;  /* 0x0000002c2d2c723e */ /* 0x000fe400000000ff */
[----:B------:R-:W-:Y:S02]  /*2680*/  F2FP.F16.F32.PACK_AB R94, R97, R96 ;  /* 0x00000060615e723e */ /* 0x000fe400000000ff */
[----:B------:R-:W-:Y:S02]  /*2690*/  F2FP.F16.F32.PACK_AB R95, R99, R98 ;  /* 0x00000062635f723e */ /* 0x000fe400000000ff */
[----:B------:R-:W-:Y:S02]  /*26a0*/  F2FP.F16.F32.PACK_AB R101, R103, R102 ;  /* 0x000000666765723e */ /* 0x000fe400000000ff */
[----:B------:R-:W-:Y:S02]  /*26b0*/  F2FP.F16.F32.PACK_AB R108, R109, R108 ;  /* 0x0000006c6d6c723e */ /* 0x000fe400000000ff */
[----:B------:R-:W-:-:S02]  /*26c0*/  LOP3.LUT R8, R0, 0x30, RZ, 0x3c, !PT ;  /* 0x0000003000087812 */ /* 0x000fc400078e3cff */
[----:B------:R-:W-:Y:S02]  /*26d0*/  F2FP.F16.F32.PACK_AB R38, R41, R40 ;  /* 0x000000282926723e */ /* 0x000fe400000000ff */
[----:B------:R-:W-:Y:S01]  /*26e0*/  F2FP.F16.F32.PACK_AB R39, R43, R42 ;  /* 0x0000002a2b27723e */ /* 0x000fe200000000ff */
[----:B------:R4:W-:Y:S01]  /*26f0*/  STS.128 [R8+UR8], R28 ;  /* 0x0000001c08007988 */ /* 0x0009e20008000c08 */
[----:B------:R-:W-:Y:S02]  /*2700*/  F2FP.F16.F32.PACK_AB R45, R47, R46 ;  /* 0x0000002e2f2d723e */ /* 0x000fe400000000ff */
[----:B------:R-:W-:Y:S01]  /*2710*/  F2FP.F16.F32.PACK_AB R52, R53, R52 ;  /* 0x000000343534723e */ /* 0x000fe200000000ff */
[----:B------:R4:W-:Y:S01]  /*2720*/  STS.128 [R8+UR8+0x4000], R92 ;  /* 0x0040005c08007988 */ /* 0x0009e20008000c08 */
[----:B------:R-:W-:Y:S02]  /*2730*/  F2FP.F16.F32.PACK_AB R102, R105, R104 ;  /* 0x000000686966723e */ /* 0x000fe400000000ff */
[----:B------:R-:W-:-:S02]  /*2740*/  F2FP.F16.F32.PACK_AB R103, R107, R106 ;  /* 0x0000006a6b67723e */ /* 0x000fc400000000ff */
[----:B------:R-:W-:Y:S02]  /*2750*/  F2FP.F16.F32.PACK_AB R109, R111, R110 ;  /* 0x0000006e6f6d723e */ /* 0x000fe400000000ff */
[----:B------:R-:W-:Y:S02]  /*2760*/  F2FP.F16.F32.PACK_AB R116, R117, R116 ;  /* 0x000000747574723e */ /* 0x000fe400000000ff */
[----:B------:R-:W-:Y:S02]  /*2770*/  LOP3.LUT R9, R0, 0x40, RZ, 0x3c, !PT ;  /* 0x0000004000097812 */ /* 0x000fe400078e3cff */
[----:B------:R-:W-:Y:S02]  /*2780*/  F2FP.F16.F32.PACK_AB R46, R49, R48 ;  /* 0x00000030312e723e */ /* 0x000fe400000000ff */
[----:B------:R-:W-:Y:S01]  /*2790*/  F2FP.F16.F32.PACK_AB R47, R51, R50 ;  /* 0x00000032332f723e */ /* 0x000fe200000000ff */
[----:B------:R4:W-:Y:S01]  /*27a0*/  STS.128 [R9+UR8], R36 ;  /* 0x0000002409007988 */ /* 0x0009e20008000c08 */
[----:B------:R-:W-:-:S02]  /*27b0*/  F2FP.F16.F32.PACK_AB R53, R55, R54 ;  /* 0x000000363735723e */ /* 0x000fc400000000ff */
[----:B------:R-:W-:Y:S01]  /*27c0*/  F2FP.F16.F32.PACK_AB R60, R61, R60 ;  /* 0x0000003c3d3c723e */ /* 0x000fe200000000ff */
[----:B------:R4:W-:Y:S01]  /*27d0*/  STS.128 [R9+UR8+0x4000], R100 ;  /* 0x0040006409007988 */ /* 0x0009e20008000c08 */
        /* <DEDUP_REMOVED lines=13> */
[C---:B--2---:R-:W-:Y:S02]  /*28b0*/  LOP3.LUT R4, R0.reuse, 0x60, RZ, 0x3c, !PT ;  /* 0x0000006000047812 */ /* 0x044fe400078e3cff */
[----:B------:R-:W-:Y:S02]  /*28c0*/  F2FP.F16.F32.PACK_AB R62, R65, R64 ;  /* 0x00000040413e723e */ /* 0x000fe400000000ff */
[----:B------:R-:W-:Y:S01]  /*28d0*/  F2FP.F16.F32.PACK_AB R63, R67, R66 ;  /* 0x00000042433f723e */ /* 0x000fe200000000ff */
[----:B------:R4:W-:Y:S01]  /*28e0*/  STS.128 [R4+UR8], R52 ;  /* 0x0000003404007988 */ /* 0x0009e20008000c08 */
[----:B------:R-:W-:Y:S02]  /*28f0*/  F2FP.F16.F32.PACK_AB R126, R129, R128 ;  /* 0x00000080817e723e */ /* 0x000fe400000000ff */
[----:B------:R-:W-:Y:S01]  /*2900*/  F2FP.F16.F32.PACK_AB R127, R131, R130 ;  /* 0x00000082837f723e */ /* 0x000fe200000000ff */
[----:B------:R4:W-:Y:S01]  /*2910*/  STS.128 [R4+UR8+0x4000], R116 ;  /* 0x0040007404007988 */ /* 0x0009e20008000c08 */
[----:B---3--:R-:W-:-:S05]  /*2920*/  LOP3.LUT R0, R0, 0x70, RZ, 0x3c, !PT ;  /* 0x0000007000007812 */ /* 0x008fca00078e3cff */
[----:B------:R4:W-:Y:S04]  /*2930*/  STS.128 [R0+UR8], R60 ;  /* 0x0000003c00007988 */ /* 0x0009e80008000c08 */
[----:B------:R4:W-:Y:S01]  /*2940*/  STS.128 [R0+UR8+0x4000], R124 ;  /* 0x0040007c00007988 */ /* 0x0009e20008000c08 */
[----:B------:R2:W-:Y:S06]  /*2950*/  MEMBAR.ALL.CTA ;  /* 0x0000000000007992 */ /* 0x0005ec0000008000 */
[----:B--2---:R-:W2:Y:S02]  /*2960*/  FENCE.VIEW.ASYNC.S ;  /* 0x00000000000073c6 */ /* 0x004ea40000000000 */
[----:B--2---:R-:W-:Y:S06]  /*2970*/  BAR.SYNC.DEFER_BLOCKING 0x0 ;  /* 0x0000000000007b1d */ /* 0x004fec0000010000 */
[----:B------:R4:W-:Y:S01]  /*2980*/  @UP1 UTMASTG.2D [UR4], [UR16] ;  /* 0x00000004100013b5 */ /* 0x0009e20008008000 */
[----:B------:R0:W-:Y:S01]  /*2990*/  UTMACMDFLUSH ;  /* 0x00000000000079b7 */ /* 0x0001e20000000000 */
[----:B------:R-:W-:-:S04]  /*29a0*/  DEPBAR.LE SB0, 0x0 ;  /* 0x000080000000791a */ /* 0x000fc80000000000 */
[----:B------:R-:W-:Y:S08]  /*29b0*/  BAR.SYNC.DEFER_BLOCKING 0x0 ;  /* 0x0000000000007b1d */ /* 0x000ff00000010000 */
[----:B------:R-:W-:Y:S06]  /*29c0*/  BAR.SYNC.DEFER_BLOCKING 0x0 ;  /* 0x0000000000007b1d */ /* 0x000fec0000010000 */
[----:B----4-:R-:W-:Y:S05]  /*29d0*/  @P2 BRA `(.L_x_67) ;  /* 0x0000000000a02947 */ /* 0x010fea0003800000 */
[----:B------:R-:W2:Y:S01]  /*29e0*/  S2UR UR5, SR_CgaCtaId ;  /* 0x00000000000579c3 */ /* 0x000ea20000008800 */
[----:B------:R-:W-:Y:S01]  /*29f0*/  NOP ;  /* 0x0000000000007918 */ /* 0x000fe20000000000 */
[----:B------:R-:W-:Y:S01]  /*2a00*/  UMOV UR4, 0x50 ;  /* 0x0000005000047882 */ /* 0x000fe20000000000 */
[----:B------:R-:W-:Y:S02]  /*2a10*/  IMAD.U32 R0, RZ, RZ, UR24 ;  /* 0x00000018ff007e24 */ /* 0x000fe4000f8e00ff */
[----:B------:R-:W-:Y:S02]  /*2a20*/  IMAD.MOV.U32 R3, RZ, RZ, 0xf ;  /* 0x0000000fff037424 */ /* 0x000fe400078e00ff */
[----:B------:R-:W-:Y:S01]  /*2a30*/  IMAD.MOV.U32 R7, RZ, RZ, 0x1 ;  /* 0x00000001ff077424 */ /* 0x000fe200078e00ff */
[----:B------:R-:W-:-:S04]  /*2a40*/  LOP3.LUT R0, R0, 0xffff, RZ, 0xc0, !PT ;  /* 0x0000ffff00007812 */ /* 0x000fc800078ec0ff */
[----:B------:R-:W-:-:S05]  /*2a50*/  SHF.R.U32.HI R0, RZ, 0x5, R0 ;  /* 0x00000005ff007819 */ /* 0x000fca0000011600 */
[----:B------:R-:W-:Y:S01]  /*2a60*/  VIADD R2, R0, 0x10 ;  /* 0x0000001000027836 */ /* 0x000fe20000000000 */
[----:B------:R-:W-:Y:S01]  /*2a70*/  SHF.L.U32 R0, R3, R0, RZ ;  /* 0x0000000003007219 */ /* 0x000fe200000006ff */
[----:B--2---:R-:W-:-:S03]  /*2a80*/  ULEA UR6, UR5, UR4, 0x18 ;  /* 0x0000000405067291 */ /* 0x004fc6000f8ec0ff */
[----:B------:R-:W-:-:S04]  /*2a90*/  SHF.L.U32 R3, R7, R2, RZ ;  /* 0x0000000207037219 */ /* 0x000fc800000006ff */
[----:B------:R-:W-:Y:S02]  /*2aa0*/  LOP3.LUT R0, R3, R0, RZ, 0xfc, !PT ;  /* 0x0000000003007212 */ /* 0x000fe400078efcff */
[----:B------:R-:W2:Y:S02]  /*2ab0*/  LDS R5, [UR6] ;  /* 0x00000006ff057984 */ /* 0x000ea40008000800 */
[C---:B------:R-:W-:Y:S02]  /*2ac0*/  LOP3.LUT R2, R0.reuse, 0xffff, RZ, 0xc0, !PT ;  /* 0x0000ffff00027812 */ /* 0x040fe400078ec0ff */
[----:B--2---:R-:W-:-:S04]  /*2ad0*/  LOP3.LUT R3, R0, 0xffff, R5, 0x80, !PT ;  /* 0x0000ffff00037812 */ /* 0x004fc800078e8005 */
[----:B------:R-:W-:-:S13]  /*2ae0*/  ISETP.NE.AND P0, PT, R3, R2, PT ;  /* 0x000000020300720c */ /* 0x000fda0003f05270 */
[----:B------:R-:W-:Y:S05]  /*2af0*/  @P0 BRA `(.L_x_68) ;  /* 0x0000000000500947 */ /* 0x000fea0003800000 */
[----:B------:R-:W-:Y:S02]  /*2b00*/  SHF.R.U32.HI R5, RZ, 0x10, R5 ;  /* 0x00000010ff057819 */ /* 0x000fe40000011605 */
[----:B------:R-:W-:-:S04]  /*2b10*/  SHF.R.U32.HI R2, RZ, 0x10, R0 ;  /* 0x00000010ff027819 */ /* 0x000fc80000011600 */
[----:B------:R-:W-:-:S04]  /*2b20*/  LOP3.LUT R5, R5, R2, RZ, 0xc0, !PT ;  /* 0x0000000205057212 */ /* 0x000fc800078ec0ff */
[----:B------:R-:W-:-:S13]  /*2b30*/  ISETP.NE.AND P0, PT, R5, R2, PT ;  /* 0x000000020500720c */ /* 0x000fda0003f05270 */
[----:B------:R-:W-:Y:S05]  /*2b40*/  @P0 BRA `(.L_x_69) ;  /* 0x0000000000300947 */ /* 0x000fea0003800000 */
[----:B------:R-:W-:Y:S01]  /*2b50*/  R2UR UR4, R0 ;  /* 0x00000000000472ca */ /* 0x000fe200000e0000 */
[----:B------:R-:W-:Y:S01]  /*2b60*/  VOTEU.ANY UR5, UPT, PT ;  /* 0x0000000000057886 */ /* 0x000fe200038e0100 */
[----:B------:R-:W2:Y:S01]  /*2b70*/  S2R R0, SR_LANEID ;  /* 0x0000000000007919 */ /* 0x000ea20000000000 */
[----:B------:R-:W-:-:S10]  /*2b80*/  UFLO.U32 UR5, UR5 ;  /* 0x00000005000572bd */ /* 0x000fd400080e0000 */
[----:B------:R-:W-:-:S06]  /*2b90*/  ULOP3.LUT UR4, URZ, UR4, URZ, 0x33, !UPT ;  /* 0x00000004ff047292 */ /* 0x000fcc000f8e33ff */
[----:B------:R-:W-:-:S04]  /*2ba0*/  IMAD.U32 R2, RZ, RZ, UR4 ;  /* 0x00000004ff027e24 */ /* 0x000fc8000f8e00ff */
[----:B------:R-:W3:Y:S02]  /*2bb0*/  REDUX UR7, R2 ;  /* 0x00000000020773c4 */ /* 0x000ee40000000000 */
[----:B------:R4:W-:Y:S01]  /*2bc0*/  UTCATOMSWS.AND URZ, UR4 ;  /* 0x0000000400ff79e3 */ /* 0x0009e20008000000 */
[----:B--2---:R-:W-:Y:S01]  /*2bd0*/  ISETP.EQ.U32.AND P0, PT, R0, UR5, PT ;  /* 0x0000000500007c0c */ /* 0x004fe2000bf02070 */
[----:B---3--:R-:W-:-:S12]  /*2be0*/  IMAD.U32 R0, RZ, RZ, UR7 ;  /* 0x00000007ff007e24 */ /* 0x008fd8000f8e00ff */
[----:B------:R4:W-:Y:S01]  /*2bf0*/  @P0 ATOMS.AND RZ, [UR6], R0 ;  /* 0x00000000ffff098c */ /* 0x0009e2000a800006 */
[----:B------:R-:W-:Y:S05]  /*2c00*/  BRA `(.L_x_67) ;  /* 0x0000000000147947 */ /* 0x000fea0003800000 */
.L_x_69:
[----:B------:R-:W-:-:S07]  /*2c10*/  MOV R2, 0x2c30 ;  /* 0x00002c3000027802 */ /* 0x000fce0000000f00 */
[----:B-1----:R-:W-:Y:S05]  /*2c20*/  CALL.REL.NOINC `($__internal_0_$__cuda_sm10x_tcgen05_guardrail_trap_col_being_dealloced_not_returned_by_alloc) ;  /* 0x0000000000447944 */ /* 0x002fea0003c00000 */
[----:B------:R-:W-:Y:S05]  /*2c30*/  BRA `(.L_x_67) ;  /* 0x0000000000087947 */ /* 0x000fea0003800000 */
.L_x_68:
[----:B------:R-:W-:-:S07]  /*2c40*/  MOV R2, 0x2c60 ;  /* 0x00002c6000027802 */ /* 0x000fce0000000f00 */
[----:B-1----:R-:W-:Y:S05]  /*2c50*/  CALL.REL.NOINC `($__internal_2_$__cuda_sm10x_tcgen05_guardrail_trap_unallocated_columns_being_dealloced) ;  /* 0x0000000000507944 */ /* 0x002fea0003c00000 */
.L_x_67:
[----:B------:R-:W-:Y:S01]  /*2c60*/  NOP ;  /* 0x0000000000007918 */ /* 0x000fe20000000000 */
[----:B----4-:R-:W-:Y:S05]  /*2c70*/  EXIT ;  /* 0x000000000000794d */ /* 0x010fea0003800000 */
.L_x_56:
[----:B------:R-:W2:Y:S02]  /*2c80*/  SYNCS.PHASECHK.TRANS64.TRYWAIT P0, [UR8+0x8000], RZ ;  /* 0x008000ffff0075a7 */ /* 0x000ea40008001108 */
[----:B--2---:R-:W-:Y:S05]  /*2c90*/  @!P0 BRA `(.L_x_56) ;  /* 0xfffffffc00f88947 */ /* 0x004fea000383ffff */
[----:B------:R-:W-:Y:S05]  /*2ca0*/  BRA `(.L_x_70) ;  /* 0xffffffec00947947 */ /* 0x000fea000383ffff */
.L_x_58:
[----:B------:R-:W2:Y:S02]  /*2cb0*/  SYNCS.PHASECHK.TRANS64.TRYWAIT P1, [UR8+0x8010], RZ ;  /* 0x008010ffff0075a7 */ /* 0x000ea40008021108 */
[----:B--2---:R-:W-:Y:S05]  /*2cc0*/  @!P1 BRA `(.L_x_58) ;  /* 0xfffffffc00f89947 */ /* 0x004fea000383ffff */
[----:B------:R-:W-:Y:S05]  /*2cd0*/  BRA `(.L_x_71) ;  /* 0xfffffff000187947 */ /* 0x000fea000383ffff */
.L_x_59:
[----:B------:R-:W3:Y:S02]  /*2ce0*/  SYNCS.PHASECHK.TRANS64.TRYWAIT P0, [UR25+0x8000], R2 ;  /* 0x00800002ff0075a7 */ /* 0x000ee40008001119 */
[----:B---3--:R-:W-:Y:S05]  /*2cf0*/  @!P0 BRA `(.L_x_59) ;  /* 0xfffffffc00f88947 */ /* 0x008fea000383ffff */
[----:B------:R-:W-:Y:S05]  /*2d00*/  BRA `(.L_x_72) ;  /* 0xfffffff000a07947 */ /* 0x000fea000383ffff */
.L_x_61:
[----:B------:R-:W3:Y:S02]  /*2d10*/  SYNCS.PHASECHK.TRANS64.TRYWAIT P0, [UR25+0x8010], R2 ;  /* 0x00801002ff0075a7 */ /* 0x000ee40008001119 */
[----:B---3--:R-:W-:Y:S05]  /*2d20*/  @!P0 BRA `(.L_x_61) ;  /* 0xfffffffc00f88947 */ /* 0x008fea000383ffff */
[----:B------:R-:W-:Y:S05]  /*2d30*/  BRA `(.L_x_73) ;  /* 0xfffffff400147947 */ /* 0x000fea000383ffff */
        .weak           $__internal_0_$__cuda_sm10x_tcgen05_guardrail_trap_col_being_dealloced_not_returned_by_alloc
        .type           $__internal_0_$__cuda_sm10x_tcgen05_guardrail_trap_col_being_dealloced_not_returned_by_alloc,@function
        .size           $__internal_0_$__cuda_sm10x_tcgen05_guardrail_trap_col_being_dealloced_not_returned_by_alloc,($__internal_1_$__cuda_sm10x_tcgen05_guardrail_trap_phase_invalid_during_alloc - $__internal_0_$__cuda_sm10x_tcgen05_guardrail_trap_col_being_dealloced_not_returned_by_alloc)
$__internal_0_$__cuda_sm10x_tcgen05_guardrail_trap_col_being_dealloced_not_returned_by_alloc:
[----:B------:R-:W-:Y:S05]  /*2d40*/  BPT.TRAP 0x1 ;  /* 0x000000040000795c */ /* 0x000fea0000300000 */
[----:B------:R-:W-:-:S04]  /*2d50*/  IMAD.MOV.U32 R3, RZ, RZ, 0x0 ;  /* 0x00000000ff037424 */ /* 0x000fc800078e00ff */
[----:B------:R-:W-:Y:S05]  /*2d60*/  RET.REL.NODEC R2 `(gluon_tcgen05) ;  /* 0xffffffd002a47950 */ /* 0x000fea0003c3ffff */
        .weak           $__internal_1_$__cuda_sm10x_tcgen05_guardrail_trap_phase_invalid_during_alloc
        .type           $__internal_1_$__cuda_sm10x_tcgen05_guardrail_trap_phase_invalid_during_alloc,@function
        .size           $__internal_1_$__cuda_sm10x_tcgen05_guardrail_trap_phase_invalid_during_alloc,($__internal_2_$__cuda_sm10x_tcgen05_guardrail_trap_unallocated_columns_being_dealloced - $__internal_1_$__cuda_sm10x_tcgen05_guardrail_trap_phase_invalid_during_alloc)
$__internal_1_$__cuda_sm10x_tcgen05_guardrail_trap_phase_invalid_during_alloc:
[----:B------:R-:W-:Y:S05]  /*2d70*/  BPT.TRAP 0x1 ;  /* 0x000000040000795c */ /* 0x000fea0000300000 */
[----:B------:R-:W-:-:S04]  /*2d80*/  IMAD.MOV.U32 R3, RZ, RZ, 0x0 ;  /* 0x00000000ff037424 */ /* 0x000fc800078e00ff */
[----:B------:R-:W-:Y:S05]  /*2d90*/  RET.REL.NODEC R2 `(gluon_tcgen05) ;  /* 0xffffffd002987950 */ /* 0x000fea0003c3ffff */
        .weak           $__internal_2_$__cuda_sm10x_tcgen05_guardrail_trap_unallocated_columns_being_dealloced
        .type           $__internal_2_$__cuda_sm10x_tcgen05_guardrail_trap_unallocated_columns_being_dealloced,@function
        .size           $__internal_2_$__cuda_sm10x_tcgen05_guardrail_trap_unallocated_columns_being_dealloced,(.L_x_77 - $__internal_2_$__cuda_sm10x_tcgen05_guardrail_trap_unallocated_columns_being_dealloced)
$__internal_2_$__cuda_sm10x_tcgen05_guardrail_trap_unallocated_columns_being_dealloced:
[----:B------:R-:W-:Y:S05]  /*2da0*/  BPT.TRAP 0x1 ;  /* 0x000000040000795c */ /* 0x000fea0000300000 */
[----:B------:R-:W-:-:S04]  /*2db0*/  IMAD.MOV.U32 R3, RZ, RZ, 0x0 ;  /* 0x00000000ff037424 */ /* 0x000fc800078e00ff */
[----:B------:R-:W-:Y:S05]  /*2dc0*/  RET.REL.NODEC R2 `(gluon_tcgen05) ;  /* 0xffffffd0028c7950 */ /* 0x000fea0003c3ffff */
.L_x_74:
[----:B------:R-:W-:-:S00]  /*2dd0*/  BRA `(.L_x_74) ;  /* 0xfffffffc00fc7947 */ /* 0x000fc0000383ffff */
[----:B------:R-:W-:-:S00]  /*2de0*/  NOP ;  /* 0x0000000000007918 */ /* 0x000fc00000000000 */
        /* <DEDUP_REMOVED lines=9> */
.L_x_77:


//--------------------- .nv.shared.gluon_tcgen05  --------------------------
	.section	.nv.shared.gluon_tcgen05,"aw",@nobits
	.sectionflags	@""
	.align	16
	.zero		1024


//--------------------- .nv.shared.reserved.0     --------------------------
	.section	.nv.shared.reserved.0,"aw",@nobits
	.align	8
	.weak		__nv_reservedSMEM_offset_0_alias
	.size		__nv_reservedSMEM_offset_0_alias, 0, 64
	.other		__nv_reservedSMEM_offset_0_alias,@"STO_CUDA_RESERVED_SHARED STV_DEFAULT"
__nv_reservedSMEM_offset_0_alias:
	.zero		0
.nv.shared.reserved.0:
	.zero		64
	.weak		__nv_reservedSMEM_allocation_phase
	.type		__nv_reservedSMEM_allocation_phase,@object
	.size		__nv_reservedSMEM_allocation_phase,(.L_0 - __nv_reservedSMEM_allocation_phase)
__nv_reservedSMEM_allocation_phase:
	.zero		1
.L_0:
	.zero		7
	.weak		__nv_reservedSMEM_devtool_atexit_pc
	.type		__nv_reservedSMEM_devtool_atexit_pc,@object
	.size		__nv_reservedSMEM_devtool_atexit_pc,(__nv_reservedSMEM_allocation_mask - __nv_reservedSMEM_devtool_atexit_pc)
__nv_reservedSMEM_devtool_atexit_pc:
	.zero		8
	.weak		__nv_reservedSMEM_allocation_mask
	.type		__nv_reservedSMEM_allocation_mask,@object
	.size		__nv_reservedSMEM_allocation_mask,(.L_2 - __nv_reservedSMEM_allocation_mask)
__nv_reservedSMEM_allocation_mask:
	.zero		4
.L_2:


//--------------------- .nv.constant0.gluon_tcgen05 --------------------------
	.section	.nv.constant0.gluon_tcgen05,"a",@progbits
	.sectionflags	@""
	.align	4
.nv.constant0.gluon_tcgen05:
	.zero		976


//--------------------- SYMBOLS --------------------------

	.type		.nv.reservedSmem.offset0,@object
	.size		.nv.reservedSmem.offset0,0x4
	.type		.nv.reservedSmem.cap,@object
	.size		.nv.reservedSmem.cap,0x4
